//
// Generated by NVIDIA NVVM Compiler
//
// Compiler Build ID: CL-36424714
// Cuda compilation tools, release 13.0, V13.0.88
// Based on NVVM 20.0.0
//

.version 9.0
.target sm_100
.address_size 64

	// .globl	_Z15sgemm_optimizedPKfS0_Pf
// _ZZ15sgemm_optimizedPKfS0_PfE2As has been demoted
// _ZZ15sgemm_optimizedPKfS0_PfE2Bs has been demoted

.visible .entry _Z15sgemm_optimizedPKfS0_Pf(
	.param .u64 .ptr .align 1 _Z15sgemm_optimizedPKfS0_Pf_param_0,
	.param .u64 .ptr .align 1 _Z15sgemm_optimizedPKfS0_Pf_param_1,
	.param .u64 .ptr .align 1 _Z15sgemm_optimizedPKfS0_Pf_param_2
)
{
	.reg .pred 	%p<13>;
	.reg .b32 	%r<103>;
	.reg .b32 	%f<423>;
	.reg .b64 	%rd<30>;
	// demoted variable
	.shared .align 4 .b8 _ZZ15sgemm_optimizedPKfS0_PfE2As[4096];
	// demoted variable
	.shared .align 4 .b8 _ZZ15sgemm_optimizedPKfS0_PfE2Bs[4096];
	mov.u32 	%r21, %tid.x;
	mov.u32 	%r22, %ctaid.x;
	shl.b32 	%r23, %r22, 2;
	and.b32  	%r24, %r23, 2147483520;
	shr.u32 	%r25, %r21, 2;
	and.b32  	%r26, %r25, 248;
	add.s32 	%r1, %r24, %r26;
	mov.b32 	%r97, 0;
	mov.f32 	%f390, 0f00000000;
	shr.u32 	%r27, %r21, 3;
	or.b32  	%r4, %r27, %r24;
	shl.b32 	%r31, %r27, 5;
	and.b32  	%r32, %r21, 7;
	mov.f32 	%f391, %f390;
	mov.f32 	%f392, %f390;
	mov.f32 	%f393, %f390;
	mov.f32 	%f394, %f390;
	mov.f32 	%f395, %f390;
	mov.f32 	%f396, %f390;
	mov.f32 	%f397, %f390;
	mov.f32 	%f398, %f390;
	mov.f32 	%f399, %f390;
	mov.f32 	%f400, %f390;
	mov.f32 	%f401, %f390;
	mov.f32 	%f402, %f390;
	mov.f32 	%f403, %f390;
	mov.f32 	%f404, %f390;
	mov.f32 	%f405, %f390;
	mov.f32 	%f406, %f390;
	mov.f32 	%f407, %f390;
	mov.f32 	%f408, %f390;
	mov.f32 	%f409, %f390;
	mov.f32 	%f410, %f390;
	mov.f32 	%f411, %f390;
	mov.f32 	%f412, %f390;
	mov.f32 	%f413, %f390;
	mov.f32 	%f414, %f390;
	mov.f32 	%f415, %f390;
	mov.f32 	%f416, %f390;
	mov.f32 	%f417, %f390;
	mov.f32 	%f418, %f390;
	mov.f32 	%f419, %f390;
	mov.f32 	%f420, %f390;
	mov.f32 	%f421, %f390;
$L__BB0_1:
	shl.b32 	%r33, %r21, 2;
	and.b32  	%r34, %r33, 28;
	or.b32  	%r35, %r31, %r34;
	mov.u32 	%r36, _ZZ15sgemm_optimizedPKfS0_PfE2As;
	add.s32 	%r100, %r36, %r35;
	shl.b32 	%r37, %r97, 3;
	shl.b32 	%r38, %r22, 14;
	and.b32  	%r39, %r38, -524288;
	shl.b32 	%r40, %r27, 12;
	or.b32  	%r41, %r39, %r40;
	or.b32  	%r42, %r41, %r32;
	add.s32 	%r99, %r42, %r37;
	mov.u32 	%r98, %r4;
	mov.u32 	%r101, %r21;
$L__BB0_2:
	setp.gt.u32 	%p1, %r98, 4095;
	mov.f32 	%f422, 0f00000000;
	@%p1 bra 	$L__BB0_4;
	ld.param.u64 	%rd27, [_Z15sgemm_optimizedPKfS0_Pf_param_0];
	cvta.to.global.u64 	%rd5, %rd27;
	mul.wide.u32 	%rd6, %r99, 4;
	add.s64 	%rd7, %rd5, %rd6;
	ld.global.nc.f32 	%f422, [%rd7];
$L__BB0_4:
	st.shared.f32 	[%r100], %f422;
	add.s32 	%r11, %r101, 512;
	add.s32 	%r100, %r100, 2048;
	add.s32 	%r99, %r99, 262144;
	add.s32 	%r98, %r98, 64;
	setp.lt.u32 	%p2, %r101, 512;
	mov.u32 	%r101, %r11;
	@%p2 bra 	$L__BB0_2;
	mov.u32 	%r15, %tid.x;
	mov.u32 	%r102, %r15;
$L__BB0_6:
	ld.param.u64 	%rd28, [_Z15sgemm_optimizedPKfS0_Pf_param_1];
	shr.u32 	%r43, %r102, 7;
	shl.b32 	%r44, %r43, 12;
	shl.b32 	%r45, %r97, 15;
	mov.u32 	%r46, %ctaid.x;
	shl.b32 	%r47, %r46, 7;
	and.b32  	%r48, %r47, 3968;
	and.b32  	%r49, %r15, 127;
	or.b32  	%r50, %r48, %r49;
	or.b32  	%r51, %r45, %r50;
	add.s32 	%r52, %r51, %r44;
	cvta.to.global.u64 	%rd8, %rd28;
	mul.wide.u32 	%rd9, %r52, 4;
	add.s64 	%rd10, %rd8, %rd9;
	ld.global.nc.f32 	%f69, [%rd10];
	shl.b32 	%r53, %r15, 2;
	and.b32  	%r54, %r53, 508;
	mov.u32 	%r55, _ZZ15sgemm_optimizedPKfS0_PfE2Bs;
	add.s32 	%r56, %r55, %r54;
	shl.b32 	%r57, %r43, 9;
	add.s32 	%r58, %r56, %r57;
	st.shared.f32 	[%r58], %f69;
	add.s32 	%r17, %r102, 512;
	setp.lt.u32 	%p3, %r102, 512;
	mov.u32 	%r102, %r17;
	@%p3 bra 	$L__BB0_6;
	bar.sync 	0;
	mov.u32 	%r59, %tid.x;
	shl.b32 	%r60, %r59, 3;
	and.b32  	%r61, %r60, 7936;
	mov.u32 	%r62, _ZZ15sgemm_optimizedPKfS0_PfE2As;
	add.s32 	%r63, %r62, %r61;
	ld.shared.f32 	%f70, [%r63];
	ld.shared.f32 	%f71, [%r63+32];
	ld.shared.f32 	%f72, [%r63+64];
	ld.shared.f32 	%f73, [%r63+96];
	ld.shared.f32 	%f74, [%r63+128];
	ld.shared.f32 	%f75, [%r63+160];
	ld.shared.f32 	%f76, [%r63+192];
	ld.shared.f32 	%f77, [%r63+224];
	shl.b32 	%r64, %r59, 4;
	and.b32  	%r65, %r64, 496;
	mov.u32 	%r66, _ZZ15sgemm_optimizedPKfS0_PfE2Bs;
	add.s32 	%r67, %r66, %r65;
	ld.shared.f32 	%f78, [%r67];
	ld.shared.f32 	%f79, [%r67+4];
	ld.shared.f32 	%f80, [%r67+8];
	ld.shared.f32 	%f81, [%r67+12];
	fma.rn.f32 	%f82, %f70, %f78, %f409;
	fma.rn.f32 	%f83, %f70, %f79, %f408;
	fma.rn.f32 	%f84, %f70, %f80, %f407;
	fma.rn.f32 	%f85, %f70, %f81, %f406;
	fma.rn.f32 	%f86, %f71, %f78, %f405;
	fma.rn.f32 	%f87, %f71, %f79, %f404;
	fma.rn.f32 	%f88, %f71, %f80, %f403;
	fma.rn.f32 	%f89, %f71, %f81, %f402;
	fma.rn.f32 	%f90, %f72, %f78, %f401;
	fma.rn.f32 	%f91, %f72, %f79, %f400;
	fma.rn.f32 	%f92, %f72, %f80, %f399;
	fma.rn.f32 	%f93, %f72, %f81, %f398;
	fma.rn.f32 	%f94, %f73, %f78, %f397;
	fma.rn.f32 	%f95, %f73, %f79, %f396;
	fma.rn.f32 	%f96, %f73, %f80, %f395;
	fma.rn.f32 	%f97, %f73, %f81, %f394;
	fma.rn.f32 	%f98, %f74, %f78, %f393;
	fma.rn.f32 	%f99, %f74, %f79, %f392;
	fma.rn.f32 	%f100, %f74, %f80, %f391;
	fma.rn.f32 	%f101, %f74, %f81, %f390;
	fma.rn.f32 	%f102, %f75, %f78, %f410;
	fma.rn.f32 	%f103, %f75, %f79, %f411;
	fma.rn.f32 	%f104, %f75, %f80, %f412;
	fma.rn.f32 	%f105, %f75, %f81, %f413;
	fma.rn.f32 	%f106, %f76, %f78, %f414;
	fma.rn.f32 	%f107, %f76, %f79, %f415;
	fma.rn.f32 	%f108, %f76, %f80, %f416;
	fma.rn.f32 	%f109, %f76, %f81, %f417;
	fma.rn.f32 	%f110, %f77, %f78, %f418;
	fma.rn.f32 	%f111, %f77, %f79, %f419;
	fma.rn.f32 	%f112, %f77, %f80, %f420;
	fma.rn.f32 	%f113, %f77, %f81, %f421;
	ld.shared.f32 	%f114, [%r63+4];
	ld.shared.f32 	%f115, [%r63+36];
	ld.shared.f32 	%f116, [%r63+68];
	ld.shared.f32 	%f117, [%r63+100];
	ld.shared.f32 	%f118, [%r63+132];
	ld.shared.f32 	%f119, [%r63+164];
	ld.shared.f32 	%f120, [%r63+196];
	ld.shared.f32 	%f121, [%r63+228];
	ld.shared.f32 	%f122, [%r67+512];
	ld.shared.f32 	%f123, [%r67+516];
	ld.shared.f32 	%f124, [%r67+520];
	ld.shared.f32 	%f125, [%r67+524];
	fma.rn.f32 	%f126, %f114, %f122, %f82;
	fma.rn.f32 	%f127, %f114, %f123, %f83;
	fma.rn.f32 	%f128, %f114, %f124, %f84;
	fma.rn.f32 	%f129, %f114, %f125, %f85;
	fma.rn.f32 	%f130, %f115, %f122, %f86;
	fma.rn.f32 	%f131, %f115, %f123, %f87;
	fma.rn.f32 	%f132, %f115, %f124, %f88;
	fma.rn.f32 	%f133, %f115, %f125, %f89;
	fma.rn.f32 	%f134, %f116, %f122, %f90;
	fma.rn.f32 	%f135, %f116, %f123, %f91;
	fma.rn.f32 	%f136, %f116, %f124, %f92;
	fma.rn.f32 	%f137, %f116, %f125, %f93;
	fma.rn.f32 	%f138, %f117, %f122, %f94;
	fma.rn.f32 	%f139, %f117, %f123, %f95;
	fma.rn.f32 	%f140, %f117, %f124, %f96;
	fma.rn.f32 	%f141, %f117, %f125, %f97;
	fma.rn.f32 	%f142, %f118, %f122, %f98;
	fma.rn.f32 	%f143, %f118, %f123, %f99;
	fma.rn.f32 	%f144, %f118, %f124, %f100;
	fma.rn.f32 	%f145, %f118, %f125, %f101;
	fma.rn.f32 	%f146, %f119, %f122, %f102;
	fma.rn.f32 	%f147, %f119, %f123, %f103;
	fma.rn.f32 	%f148, %f119, %f124, %f104;
	fma.rn.f32 	%f149, %f119, %f125, %f105;
	fma.rn.f32 	%f150, %f120, %f122, %f106;
	fma.rn.f32 	%f151, %f120, %f123, %f107;
	fma.rn.f32 	%f152, %f120, %f124, %f108;
	fma.rn.f32 	%f153, %f120, %f125, %f109;
	fma.rn.f32 	%f154, %f121, %f122, %f110;
	fma.rn.f32 	%f155, %f121, %f123, %f111;
	fma.rn.f32 	%f156, %f121, %f124, %f112;
	fma.rn.f32 	%f157, %f121, %f125, %f113;
	ld.shared.f32 	%f158, [%r63+8];
	ld.shared.f32 	%f159, [%r63+40];
	ld.shared.f32 	%f160, [%r63+72];
	ld.shared.f32 	%f161, [%r63+104];
	ld.shared.f32 	%f162, [%r63+136];
	ld.shared.f32 	%f163, [%r63+168];
	ld.shared.f32 	%f164, [%r63+200];
	ld.shared.f32 	%f165, [%r63+232];
	ld.shared.f32 	%f166, [%r67+1024];
	ld.shared.f32 	%f167, [%r67+1028];
	ld.shared.f32 	%f168, [%r67+1032];
	ld.shared.f32 	%f169, [%r67+1036];
	fma.rn.f32 	%f170, %f158, %f166, %f126;
	fma.rn.f32 	%f171, %f158, %f167, %f127;
	fma.rn.f32 	%f172, %f158, %f168, %f128;
	fma.rn.f32 	%f173, %f158, %f169, %f129;
	fma.rn.f32 	%f174, %f159, %f166, %f130;
	fma.rn.f32 	%f175, %f159, %f167, %f131;
	fma.rn.f32 	%f176, %f159, %f168, %f132;
	fma.rn.f32 	%f177, %f159, %f169, %f133;
	fma.rn.f32 	%f178, %f160, %f166, %f134;
	fma.rn.f32 	%f179, %f160, %f167, %f135;
	fma.rn.f32 	%f180, %f160, %f168, %f136;
	fma.rn.f32 	%f181, %f160, %f169, %f137;
	fma.rn.f32 	%f182, %f161, %f166, %f138;
	fma.rn.f32 	%f183, %f161, %f167, %f139;
	fma.rn.f32 	%f184, %f161, %f168, %f140;
	fma.rn.f32 	%f185, %f161, %f169, %f141;
	fma.rn.f32 	%f186, %f162, %f166, %f142;
	fma.rn.f32 	%f187, %f162, %f167, %f143;
	fma.rn.f32 	%f188, %f162, %f168, %f144;
	fma.rn.f32 	%f189, %f162, %f169, %f145;
	fma.rn.f32 	%f190, %f163, %f166, %f146;
	fma.rn.f32 	%f191, %f163, %f167, %f147;
	fma.rn.f32 	%f192, %f163, %f168, %f148;
	fma.rn.f32 	%f193, %f163, %f169, %f149;
	fma.rn.f32 	%f194, %f164, %f166, %f150;
	fma.rn.f32 	%f195, %f164, %f167, %f151;
	fma.rn.f32 	%f196, %f164, %f168, %f152;
	fma.rn.f32 	%f197, %f164, %f169, %f153;
	fma.rn.f32 	%f198, %f165, %f166, %f154;
	fma.rn.f32 	%f199, %f165, %f167, %f155;
	fma.rn.f32 	%f200, %f165, %f168, %f156;
	fma.rn.f32 	%f201, %f165, %f169, %f157;
	ld.shared.f32 	%f202, [%r63+12];
	ld.shared.f32 	%f203, [%r63+44];
	ld.shared.f32 	%f204, [%r63+76];
	ld.shared.f32 	%f205, [%r63+108];
	ld.shared.f32 	%f206, [%r63+140];
	ld.shared.f32 	%f207, [%r63+172];
	ld.shared.f32 	%f208, [%r63+204];
	ld.shared.f32 	%f209, [%r63+236];
	ld.shared.f32 	%f210, [%r67+1536];
	ld.shared.f32 	%f211, [%r67+1540];
	ld.shared.f32 	%f212, [%r67+1544];
	ld.shared.f32 	%f213, [%r67+1548];
	fma.rn.f32 	%f214, %f202, %f210, %f170;
	fma.rn.f32 	%f215, %f202, %f211, %f171;
	fma.rn.f32 	%f216, %f202, %f212, %f172;
	fma.rn.f32 	%f217, %f202, %f213, %f173;
	fma.rn.f32 	%f218, %f203, %f210, %f174;
	fma.rn.f32 	%f219, %f203, %f211, %f175;
	fma.rn.f32 	%f220, %f203, %f212, %f176;
	fma.rn.f32 	%f221, %f203, %f213, %f177;
	fma.rn.f32 	%f222, %f204, %f210, %f178;
	fma.rn.f32 	%f223, %f204, %f211, %f179;
	fma.rn.f32 	%f224, %f204, %f212, %f180;
	fma.rn.f32 	%f225, %f204, %f213, %f181;
	fma.rn.f32 	%f226, %f205, %f210, %f182;
	fma.rn.f32 	%f227, %f205, %f211, %f183;
	fma.rn.f32 	%f228, %f205, %f212, %f184;
	fma.rn.f32 	%f229, %f205, %f213, %f185;
	fma.rn.f32 	%f230, %f206, %f210, %f186;
	fma.rn.f32 	%f231, %f206, %f211, %f187;
	fma.rn.f32 	%f232, %f206, %f212, %f188;
	fma.rn.f32 	%f233, %f206, %f213, %f189;
	fma.rn.f32 	%f234, %f207, %f210, %f190;
	fma.rn.f32 	%f235, %f207, %f211, %f191;
	fma.rn.f32 	%f236, %f207, %f212, %f192;
	fma.rn.f32 	%f237, %f207, %f213, %f193;
	fma.rn.f32 	%f238, %f208, %f210, %f194;
	fma.rn.f32 	%f239, %f208, %f211, %f195;
	fma.rn.f32 	%f240, %f208, %f212, %f196;
	fma.rn.f32 	%f241, %f208, %f213, %f197;
	fma.rn.f32 	%f242, %f209, %f210, %f198;
	fma.rn.f32 	%f243, %f209, %f211, %f199;
	fma.rn.f32 	%f244, %f209, %f212, %f200;
	fma.rn.f32 	%f245, %f209, %f213, %f201;
	ld.shared.f32 	%f246, [%r63+16];
	ld.shared.f32 	%f247, [%r63+48];
	ld.shared.f32 	%f248, [%r63+80];
	ld.shared.f32 	%f249, [%r63+112];
	ld.shared.f32 	%f250, [%r63+144];
	ld.shared.f32 	%f251, [%r63+176];
	ld.shared.f32 	%f252, [%r63+208];
	ld.shared.f32 	%f253, [%r63+240];
	ld.shared.f32 	%f254, [%r67+2048];
	ld.shared.f32 	%f255, [%r67+2052];
	ld.shared.f32 	%f256, [%r67+2056];
	ld.shared.f32 	%f257, [%r67+2060];
	fma.rn.f32 	%f258, %f246, %f254, %f214;
	fma.rn.f32 	%f259, %f246, %f255, %f215;
	fma.rn.f32 	%f260, %f246, %f256, %f216;
	fma.rn.f32 	%f261, %f246, %f257, %f217;
	fma.rn.f32 	%f262, %f247, %f254, %f218;
	fma.rn.f32 	%f263, %f247, %f255, %f219;
	fma.rn.f32 	%f264, %f247, %f256, %f220;
	fma.rn.f32 	%f265, %f247, %f257, %f221;
	fma.rn.f32 	%f266, %f248, %f254, %f222;
	fma.rn.f32 	%f267, %f248, %f255, %f223;
	fma.rn.f32 	%f268, %f248, %f256, %f224;
	fma.rn.f32 	%f269, %f248, %f257, %f225;
	fma.rn.f32 	%f270, %f249, %f254, %f226;
	fma.rn.f32 	%f271, %f249, %f255, %f227;
	fma.rn.f32 	%f272, %f249, %f256, %f228;
	fma.rn.f32 	%f273, %f249, %f257, %f229;
	fma.rn.f32 	%f274, %f250, %f254, %f230;
	fma.rn.f32 	%f275, %f250, %f255, %f231;
	fma.rn.f32 	%f276, %f250, %f256, %f232;
	fma.rn.f32 	%f277, %f250, %f257, %f233;
	fma.rn.f32 	%f278, %f251, %f254, %f234;
	fma.rn.f32 	%f279, %f251, %f255, %f235;
	fma.rn.f32 	%f280, %f251, %f256, %f236;
	fma.rn.f32 	%f281, %f251, %f257, %f237;
	fma.rn.f32 	%f282, %f252, %f254, %f238;
	fma.rn.f32 	%f283, %f252, %f255, %f239;
	fma.rn.f32 	%f284, %f252, %f256, %f240;
	fma.rn.f32 	%f285, %f252, %f257, %f241;
	fma.rn.f32 	%f286, %f253, %f254, %f242;
	fma.rn.f32 	%f287, %f253, %f255, %f243;
	fma.rn.f32 	%f288, %f253, %f256, %f244;
	fma.rn.f32 	%f289, %f253, %f257, %f245;
	ld.shared.f32 	%f290, [%r63+20];
	ld.shared.f32 	%f291, [%r63+52];
	ld.shared.f32 	%f292, [%r63+84];
	ld.shared.f32 	%f293, [%r63+116];
	ld.shared.f32 	%f294, [%r63+148];
	ld.shared.f32 	%f295, [%r63+180];
	ld.shared.f32 	%f296, [%r63+212];
	ld.shared.f32 	%f297, [%r63+244];
	ld.shared.f32 	%f298, [%r67+2560];
	ld.shared.f32 	%f299, [%r67+2564];
	ld.shared.f32 	%f300, [%r67+2568];
	ld.shared.f32 	%f301, [%r67+2572];
	fma.rn.f32 	%f302, %f290, %f298, %f258;
	fma.rn.f32 	%f303, %f290, %f299, %f259;
	fma.rn.f32 	%f304, %f290, %f300, %f260;
	fma.rn.f32 	%f305, %f290, %f301, %f261;
	fma.rn.f32 	%f306, %f291, %f298, %f262;
	fma.rn.f32 	%f307, %f291, %f299, %f263;
	fma.rn.f32 	%f308, %f291, %f300, %f264;
	fma.rn.f32 	%f309, %f291, %f301, %f265;
	fma.rn.f32 	%f310, %f292, %f298, %f266;
	fma.rn.f32 	%f311, %f292, %f299, %f267;
	fma.rn.f32 	%f312, %f292, %f300, %f268;
	fma.rn.f32 	%f313, %f292, %f301, %f269;
	fma.rn.f32 	%f314, %f293, %f298, %f270;
	fma.rn.f32 	%f315, %f293, %f299, %f271;
	fma.rn.f32 	%f316, %f293, %f300, %f272;
	fma.rn.f32 	%f317, %f293, %f301, %f273;
	fma.rn.f32 	%f318, %f294, %f298, %f274;
	fma.rn.f32 	%f319, %f294, %f299, %f275;
	fma.rn.f32 	%f320, %f294, %f300, %f276;
	fma.rn.f32 	%f321, %f294, %f301, %f277;
	fma.rn.f32 	%f322, %f295, %f298, %f278;
	fma.rn.f32 	%f323, %f295, %f299, %f279;
	fma.rn.f32 	%f324, %f295, %f300, %f280;
	fma.rn.f32 	%f325, %f295, %f301, %f281;
	fma.rn.f32 	%f326, %f296, %f298, %f282;
	fma.rn.f32 	%f327, %f296, %f299, %f283;
	fma.rn.f32 	%f328, %f296, %f300, %f284;
	fma.rn.f32 	%f329, %f296, %f301, %f285;
	fma.rn.f32 	%f330, %f297, %f298, %f286;
	fma.rn.f32 	%f331, %f297, %f299, %f287;
	fma.rn.f32 	%f332, %f297, %f300, %f288;
	fma.rn.f32 	%f333, %f297, %f301, %f289;
	ld.shared.f32 	%f334, [%r63+24];
	ld.shared.f32 	%f335, [%r63+56];
	ld.shared.f32 	%f336, [%r63+88];
	ld.shared.f32 	%f337, [%r63+120];
	ld.shared.f32 	%f338, [%r63+152];
	ld.shared.f32 	%f339, [%r63+184];
	ld.shared.f32 	%f340, [%r63+216];
	ld.shared.f32 	%f341, [%r63+248];
	ld.shared.f32 	%f342, [%r67+3072];
	ld.shared.f32 	%f343, [%r67+3076];
	ld.shared.f32 	%f344, [%r67+3080];
	ld.shared.f32 	%f345, [%r67+3084];
	fma.rn.f32 	%f346, %f334, %f342, %f302;
	fma.rn.f32 	%f347, %f334, %f343, %f303;
	fma.rn.f32 	%f348, %f334, %f344, %f304;
	fma.rn.f32 	%f349, %f334, %f345, %f305;
	fma.rn.f32 	%f350, %f335, %f342, %f306;
	fma.rn.f32 	%f351, %f335, %f343, %f307;
	fma.rn.f32 	%f352, %f335, %f344, %f308;
	fma.rn.f32 	%f353, %f335, %f345, %f309;
	fma.rn.f32 	%f354, %f336, %f342, %f310;
	fma.rn.f32 	%f355, %f336, %f343, %f311;
	fma.rn.f32 	%f356, %f336, %f344, %f312;
	fma.rn.f32 	%f357, %f336, %f345, %f313;
	fma.rn.f32 	%f358, %f337, %f342, %f314;
	fma.rn.f32 	%f359, %f337, %f343, %f315;
	fma.rn.f32 	%f360, %f337, %f344, %f316;
	fma.rn.f32 	%f361, %f337, %f345, %f317;
	fma.rn.f32 	%f362, %f338, %f342, %f318;
	fma.rn.f32 	%f363, %f338, %f343, %f319;
	fma.rn.f32 	%f364, %f338, %f344, %f320;
	fma.rn.f32 	%f365, %f338, %f345, %f321;
	fma.rn.f32 	%f366, %f339, %f342, %f322;
	fma.rn.f32 	%f367, %f339, %f343, %f323;
	fma.rn.f32 	%f368, %f339, %f344, %f324;
	fma.rn.f32 	%f369, %f339, %f345, %f325;
	fma.rn.f32 	%f370, %f340, %f342, %f326;
	fma.rn.f32 	%f371, %f340, %f343, %f327;
	fma.rn.f32 	%f372, %f340, %f344, %f328;
	fma.rn.f32 	%f373, %f340, %f345, %f329;
	fma.rn.f32 	%f374, %f341, %f342, %f330;
	fma.rn.f32 	%f375, %f341, %f343, %f331;
	fma.rn.f32 	%f376, %f341, %f344, %f332;
	fma.rn.f32 	%f377, %f341, %f345, %f333;
	ld.shared.f32 	%f378, [%r63+28];
	ld.shared.f32 	%f379, [%r63+60];
	ld.shared.f32 	%f380, [%r63+92];
	ld.shared.f32 	%f381, [%r63+124];
	ld.shared.f32 	%f382, [%r63+156];
	ld.shared.f32 	%f383, [%r63+188];
	ld.shared.f32 	%f384, [%r63+220];
	ld.shared.f32 	%f385, [%r63+252];
	ld.shared.f32 	%f386, [%r67+3584];
	ld.shared.f32 	%f387, [%r67+3588];
	ld.shared.f32 	%f388, [%r67+3592];
	ld.shared.f32 	%f389, [%r67+3596];
	fma.rn.f32 	%f409, %f378, %f386, %f346;
	fma.rn.f32 	%f408, %f378, %f387, %f347;
	fma.rn.f32 	%f407, %f378, %f388, %f348;
	fma.rn.f32 	%f406, %f378, %f389, %f349;
	fma.rn.f32 	%f405, %f379, %f386, %f350;
	fma.rn.f32 	%f404, %f379, %f387, %f351;
	fma.rn.f32 	%f403, %f379, %f388, %f352;
	fma.rn.f32 	%f402, %f379, %f389, %f353;
	fma.rn.f32 	%f401, %f380, %f386, %f354;
	fma.rn.f32 	%f400, %f380, %f387, %f355;
	fma.rn.f32 	%f399, %f380, %f388, %f356;
	fma.rn.f32 	%f398, %f380, %f389, %f357;
	fma.rn.f32 	%f397, %f381, %f386, %f358;
	fma.rn.f32 	%f396, %f381, %f387, %f359;
	fma.rn.f32 	%f395, %f381, %f388, %f360;
	fma.rn.f32 	%f394, %f381, %f389, %f361;
	fma.rn.f32 	%f393, %f382, %f386, %f362;
	fma.rn.f32 	%f392, %f382, %f387, %f363;
	fma.rn.f32 	%f391, %f382, %f388, %f364;
	fma.rn.f32 	%f390, %f382, %f389, %f365;
	fma.rn.f32 	%f410, %f383, %f386, %f366;
	fma.rn.f32 	%f411, %f383, %f387, %f367;
	fma.rn.f32 	%f412, %f383, %f388, %f368;
	fma.rn.f32 	%f413, %f383, %f389, %f369;
	fma.rn.f32 	%f414, %f384, %f386, %f370;
	fma.rn.f32 	%f415, %f384, %f387, %f371;
	fma.rn.f32 	%f416, %f384, %f388, %f372;
	fma.rn.f32 	%f417, %f384, %f389, %f373;
	fma.rn.f32 	%f418, %f385, %f386, %f374;
	fma.rn.f32 	%f419, %f385, %f387, %f375;
	fma.rn.f32 	%f420, %f385, %f388, %f376;
	fma.rn.f32 	%f421, %f385, %f389, %f377;
	bar.sync 	0;
	add.s32 	%r97, %r97, 1;
	setp.ne.s32 	%p4, %r97, 512;
	@%p4 bra 	$L__BB0_1;
	ld.param.u64 	%rd29, [_Z15sgemm_optimizedPKfS0_Pf_param_2];
	mov.u32 	%r68, %ctaid.x;
	shl.b32 	%r69, %r68, 7;
	and.b32  	%r70, %r69, 3968;
	shl.b32 	%r72, %r59, 2;
	and.b32  	%r73, %r72, 124;
	or.b32  	%r19, %r70, %r73;
	cvta.to.global.u64 	%rd1, %rd29;
	setp.gt.u32 	%p5, %r1, 4095;
	@%p5 bra 	$L__BB0_10;
	shl.b32 	%r74, %r1, 12;
	or.b32  	%r75, %r19, %r74;
	mul.wide.u32 	%rd11, %r75, 4;
	add.s64 	%rd12, %rd1, %rd11;
	st.global.f32 	[%rd12], %f409;
	st.global.f32 	[%rd12+4], %f408;
	st.global.f32 	[%rd12+8], %f407;
	st.global.f32 	[%rd12+12], %f406;
$L__BB0_10:
	setp.gt.u32 	%p6, %r1, 4094;
	@%p6 bra 	$L__BB0_12;
	shl.b32 	%r76, %r1, 12;
	or.b32  	%r77, %r76, %r19;
	add.s32 	%r78, %r77, 4096;
	mul.wide.u32 	%rd13, %r78, 4;
	add.s64 	%rd14, %rd1, %rd13;
	st.global.f32 	[%rd14], %f405;
	st.global.f32 	[%rd14+4], %f404;
	st.global.f32 	[%rd14+8], %f403;
	st.global.f32 	[%rd14+12], %f402;
$L__BB0_12:
	setp.gt.u32 	%p7, %r1, 4093;
	@%p7 bra 	$L__BB0_14;
	shl.b32 	%r79, %r1, 12;
	or.b32  	%r80, %r79, %r19;
	add.s32 	%r81, %r80, 8192;
	mul.wide.u32 	%rd15, %r81, 4;
	add.s64 	%rd16, %rd1, %rd15;
	st.global.f32 	[%rd16], %f401;
	st.global.f32 	[%rd16+4], %f400;
	st.global.f32 	[%rd16+8], %f399;
	st.global.f32 	[%rd16+12], %f398;
$L__BB0_14:
	setp.gt.u32 	%p8, %r1, 4092;
	@%p8 bra 	$L__BB0_16;
	shl.b32 	%r82, %r1, 12;
	or.b32  	%r83, %r82, %r19;
	add.s32 	%r84, %r83, 12288;
	mul.wide.u32 	%rd17, %r84, 4;
	add.s64 	%rd18, %rd1, %rd17;
	st.global.f32 	[%rd18], %f397;
	st.global.f32 	[%rd18+4], %f396;
	st.global.f32 	[%rd18+8], %f395;
	st.global.f32 	[%rd18+12], %f394;
$L__BB0_16:
	setp.gt.u32 	%p9, %r1, 4091;
	@%p9 bra 	$L__BB0_18;
	shl.b32 	%r85, %r1, 12;
	or.b32  	%r86, %r85, %r19;
	add.s32 	%r87, %r86, 16384;
	mul.wide.u32 	%rd19, %r87, 4;
	add.s64 	%rd20, %rd1, %rd19;
	st.global.f32 	[%rd20], %f393;
	st.global.f32 	[%rd20+4], %f392;
	st.global.f32 	[%rd20+8], %f391;
	st.global.f32 	[%rd20+12], %f390;
$L__BB0_18:
	setp.gt.u32 	%p10, %r1, 4090;
	@%p10 bra 	$L__BB0_20;
	shl.b32 	%r88, %r1, 12;
	or.b32  	%r89, %r88, %r19;
	add.s32 	%r90, %r89, 20480;
	mul.wide.u32 	%rd21, %r90, 4;
	add.s64 	%rd22, %rd1, %rd21;
	st.global.f32 	[%rd22], %f410;
	st.global.f32 	[%rd22+4], %f411;
	st.global.f32 	[%rd22+8], %f412;
	st.global.f32 	[%rd22+12], %f413;
$L__BB0_20:
	setp.gt.u32 	%p11, %r1, 4089;
	@%p11 bra 	$L__BB0_22;
	shl.b32 	%r91, %r1, 12;
	or.b32  	%r92, %r91, %r19;
	add.s32 	%r93, %r92, 24576;
	mul.wide.u32 	%rd23, %r93, 4;
	add.s64 	%rd24, %rd1, %rd23;
	st.global.f32 	[%rd24], %f414;
	st.global.f32 	[%rd24+4], %f415;
	st.global.f32 	[%rd24+8], %f416;
	st.global.f32 	[%rd24+12], %f417;
$L__BB0_22:
	setp.gt.u32 	%p12, %r1, 4088;
	@%p12 bra 	$L__BB0_24;
	shl.b32 	%r94, %r1, 12;
	or.b32  	%r95, %r94, %r19;
	add.s32 	%r96, %r95, 28672;
	mul.wide.u32 	%rd25, %r96, 4;
	add.s64 	%rd26, %rd1, %rd25;
	st.global.f32 	[%rd26], %f418;
	st.global.f32 	[%rd26+4], %f419;
	st.global.f32 	[%rd26+8], %f420;
	st.global.f32 	[%rd26+12], %f421;
$L__BB0_24:
	ret;

}


// ===== COMPILED SASS (sm_100) =====

	.target	sm_100

	.elftype	@"ET_EXEC"


//--------------------- .note.nv.tkinfo           --------------------------
	.section	.note.nv.tkinfo,"",@"SHT_NOTE"
	.sectionflags	@"SHF_NOTE_NV_TKINFO"
	.tkinfo
        /*0018*/ 	.word	0x00000002
        /*0030*/ 	.string	""
        /*0030*/ 	.string	"ptxas"
        /*0030*/ 	.string	"Cuda compilation tools, release 13.0, V13.0.88"
        /*0030*/ 	.string	"Build cuda_13.0.r13.0/compiler.36424714_0"
        /*0030*/ 	.string	"-arch sm_100 -m 64 "



//--------------------- .note.nv.cuinfo           --------------------------
	.section	.note.nv.cuinfo,"",@"SHT_NOTE"
	.sectionflags	@"SHF_NOTE_NV_CUINFO"
        /*0018*/ 	.short	0x0002
        /*001a*/ 	.short	0x0064
        /*001c*/ 	.short	0x0082
	.zero		2


//--------------------- .nv.info                  --------------------------
	.section	.nv.info,"",@"SHT_CUDA_INFO"
	.align	4


	//----- nvinfo : EIATTR_REGCOUNT
	.align		4
        /*0000*/ 	.byte	0x04, 0x2f
        /*0002*/ 	.short	(.L_1 - .L_0)
	.align		4
.L_0:
        /*0004*/ 	.word	index@(_Z15sgemm_optimizedPKfS0_Pf)
        /*0008*/ 	.word	0x00000056


	//----- nvinfo : EIATTR_FRAME_SIZE
	.align		4
.L_1:
        /*000c*/ 	.byte	0x04, 0x11
        /*000e*/ 	.short	(.L_3 - .L_2)
	.align		4
.L_2:
        /*0010*/ 	.word	index@(_Z15sgemm_optimizedPKfS0_Pf)
        /*0014*/ 	.word	0x00000000


	//----- nvinfo : EIATTR_MIN_STACK_SIZE
	.align		4
.L_3:
        /*0018*/ 	.byte	0x04, 0x12
        /*001a*/ 	.short	(.L_5 - .L_4)
	.align		4
.L_4:
        /*001c*/ 	.word	index@(_Z15sgemm_optimizedPKfS0_Pf)
        /*0020*/ 	.word	0x00000000
.L_5:


//--------------------- .nv.compat                --------------------------
	.section	.nv.compat,"",@"SHT_CUDA_COMPAT_INFO"
	.align	4
        /*0000*/ 	.byte	0x02, 0x09, 0x00, 0x00, 0x02, 0x02, 0x01, 0x00, 0x02, 0x05, 0x05, 0x00, 0x03, 0x07, 0x01, 0x01
        /*0010*/ 	.byte	0x02, 0x03, 0x00, 0x00, 0x02, 0x06, 0x01, 0x00, 0x04, 0x0b, 0x08, 0x00, 0x09, 0x00, 0x00, 0x00
        /*0020*/ 	.byte	0x00, 0x00, 0x00, 0x00


//--------------------- .nv.info._Z15sgemm_optimizedPKfS0_Pf --------------------------
	.section	.nv.info._Z15sgemm_optimizedPKfS0_Pf,"",@"SHT_CUDA_INFO"
	.sectionflags	@""
	.align	4


	//----- nvinfo : EIATTR_CUDA_API_VERSION
	.align		4
        /*0000*/ 	.byte	0x04, 0x37
        /*0002*/ 	.short	(.L_7 - .L_6)
.L_6:
        /*0004*/ 	.word	0x00000082


	//----- nvinfo : EIATTR_KPARAM_INFO
	.align		4
.L_7:
        /*0008*/ 	.byte	0x04, 0x17
        /*000a*/ 	.short	(.L_9 - .L_8)
.L_8:
        /*000c*/ 	.word	0x00000000
        /*0010*/ 	.short	0x0002
        /*0012*/ 	.short	0x0010
        /*0014*/ 	.byte	0x00, 0xf5, 0x21, 0x00


	//----- nvinfo : EIATTR_KPARAM_INFO
	.align		4
.L_9:
        /*0018*/ 	.byte	0x04, 0x17
        /*001a*/ 	.short	(.L_11 - .L_10)
.L_10:
        /*001c*/ 	.word	0x00000000
        /*0020*/ 	.short	0x0001
        /*0022*/ 	.short	0x0008
        /*0024*/ 	.byte	0x00, 0xf5, 0x21, 0x00


	//----- nvinfo : EIATTR_KPARAM_INFO
	.align		4
.L_11:
        /*0028*/ 	.byte	0x04, 0x17
        /*002a*/ 	.short	(.L_13 - .L_12)
.L_12:
        /*002c*/ 	.word	0x00000000
        /*0030*/ 	.short	0x0000
        /*0032*/ 	.short	0x0000
        /*0034*/ 	.byte	0x00, 0xf5, 0x21, 0x00


	//----- nvinfo : EIATTR_SPARSE_MMA_MASK
	.align		4
.L_13:
        /*0038*/ 	.byte	0x03, 0x50
        /*003a*/ 	.short	0x0000


	//----- nvinfo : EIATTR_MAXREG_COUNT
	.align		4
        /*003c*/ 	.byte	0x03, 0x1b
        /*003e*/ 	.short	0x00ff


	//----- nvinfo : EIATTR_NUM_BARRIERS
	.align		4
        /*0040*/ 	.byte	0x02, 0x4c
        /*0042*/ 	.byte	0x01
	.zero		1


	//----- nvinfo : EIATTR_MERCURY_ISA_VERSION
	.align		4
        /*0044*/ 	.byte	0x03, 0x5f
        /*0046*/ 	.short	0x0101


	//----- nvinfo : EIATTR_VRC_CTA_INIT_COUNT
	.align		4
        /*0048*/ 	.byte	0x02, 0x4a
	.zero		1
	.zero		1


	//----- nvinfo : EIATTR_EXIT_INSTR_OFFSETS
	.align		4
        /*004c*/ 	.byte	0x04, 0x1c
        /*004e*/ 	.short	(.L_15 - .L_14)


	//   ....[0]....
.L_14:
        /*0050*/ 	.word	0x00001bb0


	//   ....[1]....
        /*0054*/ 	.word	0x00001c40


	//----- nvinfo : EIATTR_CRS_STACK_SIZE
	.align		4
.L_15:
        /*0058*/ 	.byte	0x04, 0x1e
        /*005a*/ 	.short	(.L_17 - .L_16)
.L_16:
        /*005c*/ 	.word	0x00000000


	//----- nvinfo : EIATTR_CBANK_PARAM_SIZE
	.align		4
.L_17:
        /*0060*/ 	.byte	0x03, 0x19
        /*0062*/ 	.short	0x0018


	//----- nvinfo : EIATTR_PARAM_CBANK
	.align		4
        /*0064*/ 	.byte	0x04, 0x0a
        /*0066*/ 	.short	(.L_19 - .L_18)
	.align		4
.L_18:
        /*0068*/ 	.word	index@(.nv.constant0._Z15sgemm_optimizedPKfS0_Pf)
        /*006c*/ 	.short	0x0380
        /*006e*/ 	.short	0x0018


	//----- nvinfo : EIATTR_SW_WAR
	.align		4
.L_19:
        /*0070*/ 	.byte	0x04, 0x36
        /*0072*/ 	.short	(.L_21 - .L_20)
.L_20:
        /*0074*/ 	.word	0x00000008
.L_21:


//--------------------- .nv.callgraph             --------------------------
	.section	.nv.callgraph,"",@"SHT_CUDA_CALLGRAPH"
	.align	4
	.sectionentsize	8
	.align		4
        /*0000*/ 	.word	0x00000000
	.align		4
        /*0004*/ 	.word	0xffffffff
	.align		4
        /*0008*/ 	.word	0x00000000
	.align		4
        /*000c*/ 	.word	0xfffffffe
	.align		4
        /*0010*/ 	.word	0x00000000
	.align		4
        /*0014*/ 	.word	0xfffffffd
	.align		4
        /*0018*/ 	.word	0x00000000
	.align		4
        /*001c*/ 	.word	0xfffffffc


//--------------------- .text._Z15sgemm_optimizedPKfS0_Pf --------------------------
	.section	.text._Z15sgemm_optimizedPKfS0_Pf,"ax",@progbits
	.align	128
        .global         _Z15sgemm_optimizedPKfS0_Pf
        .type           _Z15sgemm_optimizedPKfS0_Pf,@function
        .size           _Z15sgemm_optimizedPKfS0_Pf,(.L_x_6 - _Z15sgemm_optimizedPKfS0_Pf)
        .other          _Z15sgemm_optimizedPKfS0_Pf,@"STO_CUDA_ENTRY STV_DEFAULT"
_Z15sgemm_optimizedPKfS0_Pf:
.text._Z15sgemm_optimizedPKfS0_Pf:
[----:B------:R-:W-:Y:S01]  /*0000*/  LDC R1, c[0x0][0x37c] ;  /* 0x0000df00ff017b82 */ /* 0x000fe20000000800 */
[----:B------:R-:W0:Y:S01]  /*0010*/  S2R R0, SR_TID.X ;  /* 0x0000000000007919 */ /* 0x000e220000002100 */
[----:B------:R-:W-:Y:S01]  /*0020*/  HFMA2 R65, -RZ, RZ, 0, 0 ;  /* 0x00000000ff417431 */ /* 0x000fe200000001ff */
[----:B------:R-:W-:Y:S01]  /*0030*/  CS2R R18, SRZ ;  /* 0x0000000000127805 */ /* 0x000fe2000001ff00 */
[----:B------:R-:W-:Y:S01]  /*0040*/  HFMA2 R71, -RZ, RZ, 0, 0 ;  /* 0x00000000ff477431 */ /* 0x000fe200000001ff */
[----:B------:R-:W1:Y:S01]  /*0050*/  S2R R7, SR_CTAID.X ;  /* 0x0000000000077919 */ /* 0x000e620000002500 */
[----:B------:R-:W-:Y:S01]  /*0060*/  HFMA2 R67, -RZ, RZ, 0, 0 ;  /* 0x00000000ff437431 */ /* 0x000fe200000001ff */
[----:B------:R-:W-:Y:S01]  /*0070*/  CS2R R16, SRZ ;  /* 0x0000000000107805 */ /* 0x000fe2000001ff00 */
[----:B------:R-:W-:Y:S01]  /*0080*/  HFMA2 R59, -RZ, RZ, 0, 0 ;  /* 0x00000000ff3b7431 */ /* 0x000fe200000001ff */
[----:B------:R-:W-:Y:S01]  /*0090*/  MOV R26, RZ ;  /* 0x000000ff001a7202 */ /* 0x000fe20000000f00 */
[----:B------:R-:W-:Y:S01]  /*00a0*/  HFMA2 R76, -RZ, RZ, 0, 0 ;  /* 0x00000000ff4c7431 */ /* 0x000fe200000001ff */
[----:B------:R-:W-:-:S02]  /*00b0*/  CS2R R24, SRZ ;  /* 0x0000000000187805 */ /* 0x000fc4000001ff00 */
[----:B------:R-:W-:Y:S02]  /*00c0*/  CS2R R62, SRZ ;  /* 0x00000000003e7805 */ /* 0x000fe4000001ff00 */
[----:B------:R-:W-:Y:S02]  /*00d0*/  CS2R R68, SRZ ;  /* 0x0000000000447805 */ /* 0x000fe4000001ff00 */
[----:B------:R-:W-:Y:S02]  /*00e0*/  MOV R30, RZ ;  /* 0x000000ff001e7202 */ /* 0x000fe40000000f00 */
[----:B------:R-:W-:Y:S02]  /*00f0*/  CS2R R28, SRZ ;  /* 0x00000000001c7805 */ /* 0x000fe4000001ff00 */
[----:B------:R-:W-:Y:S02]  /*0100*/  MOV R34, RZ ;  /* 0x000000ff00227202 */ /* 0x000fe40000000f00 */
[----:B------:R-:W-:-:S02]  /*0110*/  CS2R R32, SRZ ;  /* 0x0000000000207805 */ /* 0x000fc4000001ff00 */
[----:B------:R-:W-:Y:S02]  /*0120*/  CS2R R8, SRZ ;  /* 0x0000000000087805 */ /* 0x000fe4000001ff00 */
[----:B------:R-:W-:Y:S02]  /*0130*/  CS2R R36, SRZ ;  /* 0x0000000000247805 */ /* 0x000fe4000001ff00 */
[----:B------:R-:W-:Y:S02]  /*0140*/  MOV R38, RZ ;  /* 0x000000ff00267202 */ /* 0x000fe40000000f00 */
[----:B------:R-:W-:Y:S02]  /*0150*/  CS2R R60, SRZ ;  /* 0x00000000003c7805 */ /* 0x000fe4000001ff00 */
[----:B------:R-:W-:Y:S02]  /*0160*/  CS2R R74, SRZ ;  /* 0x00000000004a7805 */ /* 0x000fe4000001ff00 */
[----:B------:R-:W-:Y:S01]  /*0170*/  MOV R79, RZ ;  /* 0x000000ff004f7202 */ /* 0x000fe20000000f00 */
[----:B------:R-:W2:Y:S01]  /*0180*/  LDCU.64 UR8, c[0x0][0x358] ;  /* 0x00006b00ff0877ac */ /* 0x000ea20008000a00 */
[----:B0-----:R-:W-:-:S02]  /*0190*/  SHF.R.U32.HI R6, RZ, 0x3, R0 ;  /* 0x00000003ff067819 */ /* 0x001fc40000011600 */
[----:B------:R-:W-:Y:S02]  /*01a0*/  LOP3.LUT R2, R0, 0x7, RZ, 0xc0, !PT ;  /* 0x0000000700027812 */ /* 0x000fe400078ec0ff */
[----:B-1----:R-:W-:Y:S02]  /*01b0*/  SHF.L.U32 R3, R7, 0xe, RZ ;  /* 0x0000000e07037819 */ /* 0x002fe400000006ff */
[----:B------:R-:W-:-:S04]  /*01c0*/  SHF.L.U32 R4, R6, 0xc, RZ ;  /* 0x0000000c06047819 */ /* 0x000fc800000006ff */
[----:B------:R-:W-:Y:S01]  /*01d0*/  LOP3.LUT R5, R4, 0xfff80000, R3, 0xf8, !PT ;  /* 0xfff8000004057812 */ /* 0x000fe200078ef803 */
[----:B------:R-:W-:Y:S01]  /*01e0*/  HFMA2 R3, -RZ, RZ, 0, 0 ;  /* 0x00000000ff037431 */ /* 0x000fe200000001ff */
[----:B------:R-:W-:Y:S02]  /*01f0*/  SHF.L.U32 R4, R7, 0x2, RZ ;  /* 0x0000000207047819 */ /* 0x000fe400000006ff */
[----:B------:R-:W-:Y:S02]  /*0200*/  SHF.R.U32.HI R7, RZ, 0x2, R0 ;  /* 0x00000002ff077819 */ /* 0x000fe40000011600 */
[----:B------:R-:W-:Y:S02]  /*0210*/  LOP3.LUT R2, R5, R2, RZ, 0xfc, !PT ;  /* 0x0000000205027212 */ /* 0x000fe400078efcff */
[----:B------:R-:W-:Y:S02]  /*0220*/  LOP3.LUT R5, R4, 0x7fffff80, RZ, 0xc0, !PT ;  /* 0x7fffff8004057812 */ /* 0x000fe400078ec0ff */
[----:B------:R-:W-:-:S04]  /*0230*/  LOP3.LUT R56, R7, 0xf8, RZ, 0xc0, !PT ;  /* 0x000000f807387812 */ /* 0x000fc800078ec0ff */
[----:B------:R-:W-:Y:S02]  /*0240*/  IADD3 R56, PT, PT, R5, R56, RZ ;  /* 0x0000003805387210 */ /* 0x000fe40007ffe0ff */
[----:B--2---:R-:W-:-:S07]  /*0250*/  LOP3.LUT R5, R6, R5, RZ, 0xfc, !PT ;  /* 0x0000000506057212 */ /* 0x004fce00078efcff */
.L_x_4:
[----:B------:R-:W0:Y:S01]  /*0260*/  S2UR UR5, SR_CgaCtaId ;  /* 0x00000000000579c3 */ /* 0x000e220000008800 */
[----:B------:R-:W-:Y:S01]  /*0270*/  SHF.L.U32 R4, R0, 0x2, RZ ;  /* 0x0000000200047819 */ /* 0x000fe200000006ff */
[----:B------:R-:W-:Y:S01]  /*0280*/  UMOV UR4, 0x400 ;  /* 0x0000040000047882 */ /* 0x000fe20000000000 */
[----:B------:R-:W-:Y:S01]  /*0290*/  BSSY.RECONVERGENT B0, `(.L_x_0) ;  /* 0x0000014000007945 */ /* 0x000fe20003800200 */
[----:B------:R-:W-:Y:S02]  /*02a0*/  LEA R13, R3, R2, 0x3 ;  /* 0x00000002030d7211 */ /* 0x000fe400078e18ff */
[----:B------:R-:W-:Y:S02]  /*02b0*/  LOP3.LUT R7, R4, 0x1c, RZ, 0xc0, !PT ;  /* 0x0000001c04077812 */ /* 0x000fe400078ec0ff */
[----:B------:R-:W-:Y:S02]  /*02c0*/  MOV R4, R0 ;  /* 0x0000000000047202 */ /* 0x000fe40000000f00 */
[----:B------:R-:W-:-:S02]  /*02d0*/  LEA R7, R6, R7, 0x5 ;  /* 0x0000000706077211 */ /* 0x000fc400078e28ff */
[----:B------:R-:W-:Y:S01]  /*02e0*/  MOV R0, R5 ;  /* 0x0000000500007202 */ /* 0x000fe20000000f00 */
[----:B0-----:R-:W-:-:S06]  /*02f0*/  ULEA UR4, UR5, UR4, 0x18 ;  /* 0x0000000405047291 */ /* 0x001fcc000f8ec0ff */
[----:B------:R-:W-:-:S07]  /*0300*/  IADD3 R7, PT, PT, R7, UR4, RZ ;  /* 0x0000000407077c10 */ /* 0x000fce000fffe0ff */
.L_x_1:
[----:B------:R-:W-:Y:S02]  /*0310*/  ISETP.GT.U32.AND P0, PT, R0, 0xfff, PT ;  /* 0x00000fff0000780c */ /* 0x000fe40003f04070 */
[----:B------:R-:W-:-:S11]  /*0320*/  MOV R12, RZ ;  /* 0x000000ff000c7202 */ /* 0x000fd60000000f00 */
[----:B------:R-:W0:Y:S02]  /*0330*/  @!P0 LDC.64 R10, c[0x0][0x380] ;  /* 0x0000e000ff0a8b82 */ /* 0x000e240000000a00 */
[----:B0-----:R-:W-:-:S05]  /*0340*/  @!P0 IMAD.WIDE.U32 R10, R13, 0x4, R10 ;  /* 0x000000040d0a8825 */ /* 0x001fca00078e000a */
[----:B------:R-:W2:Y:S01]  /*0350*/  @!P0 LDG.E.CONSTANT R12, desc[UR8][R10.64] ;  /* 0x000000080a0c8981 */ /* 0x000ea2000c1e9900 */
[C---:B------:R-:W-:Y:S02]  /*0360*/  ISETP.GE.U32.AND P0, PT, R4.reuse, 0x200, PT ;  /* 0x000002000400780c */ /* 0x040fe40003f06070 */
[----:B------:R-:W-:Y:S02]  /*0370*/  IADD3 R4, PT, PT, R4, 0x200, RZ ;  /* 0x0000020004047810 */ /* 0x000fe40007ffe0ff */
[----:B------:R-:W-:Y:S02]  /*0380*/  IADD3 R0, PT, PT, R0, 0x40, RZ ;  /* 0x0000004000007810 */ /* 0x000fe40007ffe0ff */
[----:B------:R-:W-:Y:S01]  /*0390*/  IADD3 R13, PT, PT, R13, 0x40000, RZ ;  /* 0x000400000d0d7810 */ /* 0x000fe20007ffe0ff */
[----:B--2---:R0:W-:Y:S02]  /*03a0*/  STS [R7], R12 ;  /* 0x0000000c07007388 */ /* 0x0041e40000000800 */
[----:B0-----:R-:W-:-:S04]  /*03b0*/  IADD3 R7, PT, PT, R7, 0x800, RZ ;  /* 0x0000080007077810 */ /* 0x001fc80007ffe0ff */
[----:B------:R-:W-:Y:S05]  /*03c0*/  @!P0 BRA `(.L_x_1) ;  /* 0xfffffffc00d08947 */ /* 0x000fea000383ffff */
[----:B------:R-:W-:Y:S05]  /*03d0*/  BSYNC.RECONVERGENT B0 ;  /* 0x0000000000007941 */ /* 0x000fea0003800200 */
.L_x_0:
[----:B------:R-:W0:Y:S01]  /*03e0*/  S2R R4, SR_CTAID.X ;  /* 0x0000000000047919 */ /* 0x000e220000002500 */
[----:B------:R-:W1:Y:S01]  /*03f0*/  S2UR UR6, SR_CgaCtaId ;  /* 0x00000000000679c3 */ /* 0x000e620000008800 */
[----:B------:R-:W-:Y:S01]  /*0400*/  UMOV UR5, 0x400 ;  /* 0x0000040000057882 */ /* 0x000fe20000000000 */
[----:B------:R-:W-:Y:S01]  /*0410*/  BSSY.RECONVERGENT B0, `(.L_x_2) ;  /* 0x0000017000007945 */ /* 0x000fe20003800200 */
[----:B------:R-:W2:Y:S01]  /*0420*/  S2R R0, SR_TID.X ;  /* 0x0000000000007919 */ /* 0x000ea20000002100 */
[----:B------:R-:W-:-:S04]  /*0430*/  UIADD3 UR4, UPT, UPT, UR5, 0x1000, URZ ;  /* 0x0000100005047890 */ /* 0x000fc8000fffe0ff */
[----:B-1----:R-:W-:Y:S01]  /*0440*/  ULEA UR4, UR6, UR4, 0x18 ;  /* 0x0000000406047291 */ /* 0x002fe2000f8ec0ff */
[----:B0-----:R-:W-:Y:S02]  /*0450*/  SHF.L.U32 R4, R4, 0x7, RZ ;  /* 0x0000000704047819 */ /* 0x001fe400000006ff */
[C---:B--2---:R-:W-:Y:S02]  /*0460*/  LOP3.LUT R11, R0.reuse, 0x7f, RZ, 0xc0, !PT ;  /* 0x0000007f000b7812 */ /* 0x044fe400078ec0ff */
[----:B------:R-:W-:Y:S02]  /*0470*/  SHF.L.U32 R7, R0, 0x2, RZ ;  /* 0x0000000200077819 */ /* 0x000fe400000006ff */
[----:B------:R-:W-:Y:S02]  /*0480*/  LOP3.LUT R4, R4, 0xf80, RZ, 0xc0, !PT ;  /* 0x00000f8004047812 */ /* 0x000fe400078ec0ff */
[----:B------:R-:W-:Y:S02]  /*0490*/  LOP3.LUT R13, R7, 0x1fc, RZ, 0xc0, !PT ;  /* 0x000001fc070d7812 */ /* 0x000fe400078ec0ff */
[----:B------:R-:W-:-:S02]  /*04a0*/  LOP3.LUT R10, R4, R11, RZ, 0xfc, !PT ;  /* 0x0000000b040a7212 */ /* 0x000fc400078efcff */
[----:B------:R-:W-:Y:S02]  /*04b0*/  MOV R12, R0 ;  /* 0x00000000000c7202 */ /* 0x000fe40000000f00 */
[----:B------:R-:W-:Y:S02]  /*04c0*/  IADD3 R14, PT, PT, R13, UR4, RZ ;  /* 0x000000040d0e7c10 */ /* 0x000fe4000fffe0ff */
[----:B------:R-:W-:-:S07]  /*04d0*/  LEA R20, R3, R10, 0xf ;  /* 0x0000000a03147211 */ /* 0x000fce00078e78ff */
.L_x_3:
[----:B0-----:R-:W0:Y:S01]  /*04e0*/  LDC.64 R10, c[0x0][0x388] ;  /* 0x0000e200ff0a7b82 */ /* 0x001e220000000a00 */
[----:B------:R-:W-:-:S04]  /*04f0*/  SHF.R.U32.HI R13, RZ, 0x7, R12 ;  /* 0x00000007ff0d7819 */ /* 0x000fc8000001160c */
[----:B------:R-:W-:-:S05]  /*0500*/  LEA R15, R13, R20, 0xc ;  /* 0x000000140d0f7211 */ /* 0x000fca00078e60ff */
[----:B0-----:R-:W-:-:S06]  /*0510*/  IMAD.WIDE.U32 R10, R15, 0x4, R10 ;  /* 0x000000040f0a7825 */ /* 0x001fcc00078e000a */
[----:B------:R-:W2:Y:S01]  /*0520*/  LDG.E.CONSTANT R10, desc[UR8][R10.64] ;  /* 0x000000080a0a7981 */ /* 0x000ea2000c1e9900 */
[----:B------:R-:W-:Y:S02]  /*0530*/  LEA R13, R13, R14, 0x9 ;  /* 0x0000000e0d0d7211 */ /* 0x000fe400078e48ff */
[C---:B------:R-:W-:Y:S02]  /*0540*/  ISETP.GE.U32.AND P0, PT, R12.reuse, 0x200, PT ;  /* 0x000002000c00780c */ /* 0x040fe40003f06070 */
[----:B------:R-:W-:Y:S01]  /*0550*/  IADD3 R12, PT, PT, R12, 0x200, RZ ;  /* 0x000002000c0c7810 */ /* 0x000fe20007ffe0ff */
[----:B--2---:R0:W-:Y:S10]  /*0560*/  STS [R13], R10 ;  /* 0x0000000a0d007388 */ /* 0x0041f40000000800 */
[----:B------:R-:W-:Y:S05]  /*0570*/  @!P0 BRA `(.L_x_3) ;  /* 0xfffffffc00d88947 */ /* 0x000fea000383ffff */
[----:B------:R-:W-:Y:S05]  /*0580*/  BSYNC.RECONVERGENT B0 ;  /* 0x0000000000007941 */ /* 0x000fea0003800200 */
.L_x_2:
[----:B------:R-:W-:Y:S01]  /*0590*/  BAR.SYNC.DEFER_BLOCKING 0x0 ;  /* 0x0000000000007b1d */ /* 0x000fe20000010000 */
[----:B------:R-:W-:Y:S01]  /*05a0*/  ULEA UR5, UR6, UR5, 0x18 ;  /* 0x0000000506057291 */ /* 0x000fe2000f8ec0ff */
[C---:B------:R-:W-:Y:S02]  /*05b0*/  SHF.L.U32 R58, R0.reuse, 0x3, RZ ;  /* 0x00000003003a7819 */ /* 0x040fe400000006ff */
[----:B------:R-:W-:Y:S02]  /*05c0*/  SHF.L.U32 R57, R0, 0x4, RZ ;  /* 0x0000000400397819 */ /* 0x000fe400000006ff */
[----:B------:R-:W-:Y:S02]  /*05d0*/  LOP3.LUT R58, R58, 0x1f00, RZ, 0xc0, !PT ;  /* 0x00001f003a3a7812 */ /* 0x000fe400078ec0ff */
[----:B------:R-:W-:Y:S02]  /*05e0*/  LOP3.LUT R57, R57, 0x1f0, RZ, 0xc0, !PT ;  /* 0x000001f039397812 */ /* 0x000fe400078ec0ff */
[----:B------:R-:W-:-:S04]  /*05f0*/  IADD3 R3, PT, PT, R3, 0x1, RZ ;  /* 0x0000000103037810 */ /* 0x000fc80007ffe0ff */
[----:B------:R-:W-:Y:S01]  /*0600*/  ISETP.NE.AND P0, PT, R3, 0x200, PT ;  /* 0x000002000300780c */ /* 0x000fe20003f05270 */
[----:B------:R-:W-:Y:S04]  /*0610*/  LDS.128 R40, [R58+UR5] ;  /* 0x000000053a287984 */ /* 0x000fe80008000c00 */
[----:B------:R-:W1:Y:S04]  /*0620*/  LDS.128 R44, [R57+UR4] ;  /* 0x00000004392c7984 */ /* 0x000e680008000c00 */
[----:B0-----:R-:W0:Y:S04]  /*0630*/  LDS.128 R12, [R58+UR5+0x20] ;  /* 0x000020053a0c7984 */ /* 0x001e280008000c00 */
[----:B------:R-:W2:Y:S04]  /*0640*/  LDS.128 R48, [R57+UR4+0x200] ;  /* 0x0002000439307984 */ /* 0x000ea80008000c00 */
[----:B------:R-:W3:Y:S04]  /*0650*/  LDS.128 R20, [R58+UR5+0x40] ;  /* 0x000040053a147984 */ /* 0x000ee80008000c00 */
[----:B------:R-:W4:Y:S01]  /*0660*/  LDS.128 R52, [R57+UR4+0x400] ;  /* 0x0004000439347984 */ /* 0x000f220008000c00 */
[C---:B-1----:R-:W-:Y:S01]  /*0670*/  FFMA R31, R40.reuse, R44, R29 ;  /* 0x0000002c281f7223 */ /* 0x042fe2000000001d */
[C---:B------:R-:W-:Y:S01]  /*0680*/  FFMA R64, R40.reuse, R45, R8 ;  /* 0x0000002d28407223 */ /* 0x040fe20000000008 */
[C---:B------:R-:W-:Y:S01]  /*0690*/  FFMA R29, R40.reuse, R46, R9 ;  /* 0x0000002e281d7223 */ /* 0x040fe20000000009 */
[-C--:B------:R-:W-:Y:S01]  /*06a0*/  FFMA R80, R40, R47.reuse, R32 ;  /* 0x0000002f28507223 */ /* 0x080fe20000000020 */
[----:B------:R-:W1:Y:S01]  /*06b0*/  LDS.128 R8, [R58+UR5+0x60] ;  /* 0x000060053a087984 */ /* 0x000e620008000c00 */
[C---:B0-----:R-:W-:Y:S01]  /*06c0*/  FFMA R33, R12.reuse, R44, R33 ;  /* 0x0000002c0c217223 */ /* 0x041fe20000000021 */
[C---:B------:R-:W-:Y:S01]  /*06d0*/  FFMA R72, R12.reuse, R47, R34 ;  /* 0x0000002f0c487223 */ /* 0x040fe20000000022 */
[----:B------:R-:W-:Y:S01]  /*06e0*/  FFMA R27, R12, R46, R67 ;  /* 0x0000002e0c1b7223 */ /* 0x000fe20000000043 */
[C---:B--2---:R-:W-:Y:S01]  /*06f0*/  FFMA R31, R48.reuse, R41, R31 ;  /* 0x00000029301f7223 */ /* 0x044fe2000000001f */
[C---:B------:R-:W-:Y:S01]  /*0700*/  FFMA R81, R41.reuse, R49, R64 ;  /* 0x0000003129517223 */ /* 0x040fe20000000040 */
[C---:B------:R-:W-:Y:S01]  /*0710*/  FFMA R29, R41.reuse, R50, R29 ;  /* 0x00000032291d7223 */ /* 0x040fe2000000001d */
[----:B------:R-:W-:Y:S01]  /*0720*/  FFMA R80, R41, R51, R80 ;  /* 0x0000003329507223 */ /* 0x000fe20000000050 */
[----:B------:R-:W-:Y:S01]  /*0730*/  FFMA R41, R48, R13, R33 ;  /* 0x0000000d30297223 */ /* 0x000fe20000000021 */
[C---:B---3--:R-:W-:Y:S01]  /*0740*/  FFMA R73, R20.reuse, R44, R71 ;  /* 0x0000002c14497223 */ /* 0x048fe20000000047 */
[----:B------:R-:W0:Y:S01]  /*0750*/  LDS.128 R32, [R58+UR5+0x80] ;  /* 0x000080053a207984 */ /* 0x000e220008000c00 */
[CC--:B------:R-:W-:Y:S01]  /*0760*/  FFMA R30, R20.reuse, R45.reuse, R30 ;  /* 0x0000002d141e7223 */ /* 0x0c0fe2000000001e */
[----:B------:R-:W-:Y:S01]  /*0770*/  FFMA R67, R20, R46, R69 ;  /* 0x0000002e14437223 */ /* 0x000fe20000000045 */
[----:B------:R-:W-:Y:S01]  /*0780*/  FFMA R28, R12, R45, R28 ;  /* 0x0000002d0c1c7223 */ /* 0x000fe2000000001c */
[----:B------:R-:W-:Y:S01]  /*0790*/  FFMA R20, R20, R47, R68 ;  /* 0x0000002f14147223 */ /* 0x000fe20000000044 */
[CC--:B------:R-:W-:Y:S01]  /*07a0*/  FFMA R27, R13.reuse, R50.reuse, R27 ;  /* 0x000000320d1b7223 */ /* 0x0c0fe2000000001b */
[C---:B------:R-:W-:Y:S01]  /*07b0*/  FFMA R72, R13.reuse, R51, R72 ;  /* 0x000000330d487223 */ /* 0x040fe20000000048 */
[----:B------:R-:W-:Y:S01]  /*07c0*/  FFMA R39, R13, R49, R28 ;  /* 0x000000310d277223 */ /* 0x000fe2000000001c */
[----:B------:R-:W-:Y:S01]  /*07d0*/  FFMA R73, R48, R21, R73 ;  /* 0x0000001530497223 */ /* 0x000fe20000000049 */
[C---:B------:R-:W-:Y:S01]  /*07e0*/  FFMA R77, R21.reuse, R49, R30 ;  /* 0x00000031154d7223 */ /* 0x040fe2000000001e */
[C---:B------:R-:W-:Y:S01]  /*07f0*/  FFMA R67, R21.reuse, R50, R67 ;  /* 0x0000003215437223 */ /* 0x040fe20000000043 */
[----:B------:R-:W-:Y:S01]  /*0800*/  FFMA R20, R21, R51, R20 ;  /* 0x0000003315147223 */ /* 0x000fe20000000014 */
[----:B----4-:R-:W-:Y:S01]  /*0810*/  FFMA R21, R52, R42, R31 ;  /* 0x0000002a34157223 */ /* 0x010fe2000000001f */
[-C--:B------:R-:W-:Y:S01]  /*0820*/  FFMA R13, R42, R54.reuse, R29 ;  /* 0x000000362a0d7223 */ /* 0x080fe2000000001d */
[C---:B------:R-:W-:Y:S01]  /*0830*/  FFMA R69, R14.reuse, R54, R27 ;  /* 0x000000360e457223 */ /* 0x040fe2000000001b */
[----:B------:R-:W2:Y:S01]  /*0840*/  LDS.128 R28, [R58+UR5+0xa0] ;  /* 0x0000a0053a1c7984 */ /* 0x000ea20008000c00 */
[-C--:B------:R-:W-:Y:S01]  /*0850*/  FFMA R68, R14, R53.reuse, R39 ;  /* 0x000000350e447223 */ /* 0x080fe20000000027 */
[-C--:B------:R-:W-:Y:S01]  /*0860*/  FFMA R70, R22, R53.reuse, R77 ;  /* 0x0000003516467223 */ /* 0x080fe2000000004d */
[----:B------:R-:W-:Y:S01]  /*0870*/  FFMA R12, R42, R53, R81 ;  /* 0x000000352a0c7223 */ /* 0x000fe20000000051 */
[----:B------:R-:W-:Y:S01]  /*0880*/  FFMA R71, R52, R14, R41 ;  /* 0x0000000e34477223 */ /* 0x000fe20000000029 */
[-C--:B------:R-:W-:Y:S01]  /*0890*/  FFMA R80, R42, R55.reuse, R80 ;  /* 0x000000372a507223 */ /* 0x080fe20000000050 */
[-C--:B------:R-:W-:Y:S01]  /*08a0*/  FFMA R72, R14, R55.reuse, R72 ;  /* 0x000000370e487223 */ /* 0x080fe20000000048 */
[----:B------:R-:W-:Y:S01]  /*08b0*/  FFMA R73, R52, R22, R73 ;  /* 0x0000001634497223 */ /* 0x000fe20000000049 */
[C---:B------:R-:W-:Y:S01]  /*08c0*/  FFMA R67, R22.reuse, R54, R67 ;  /* 0x0000003616437223 */ /* 0x040fe20000000043 */
[----:B------:R-:W-:Y:S01]  /*08d0*/  FFMA R22, R22, R55, R20 ;  /* 0x0000003716167223 */ /* 0x000fe20000000014 */
[C---:B-1----:R-:W-:Y:S01]  /*08e0*/  FFMA R24, R8.reuse, R45, R24 ;  /* 0x0000002d08187223 */ /* 0x042fe20000000018 */
[C---:B------:R-:W-:Y:S01]  /*08f0*/  FFMA R63, R8.reuse, R44, R63 ;  /* 0x0000002c083f7223 */ /* 0x040fe2000000003f */
[C---:B------:R-:W-:Y:S01]  /*0900*/  FFMA R65, R8.reuse, R46, R65 ;  /* 0x0000002e08417223 */ /* 0x040fe20000000041 */
[----:B------:R-:W-:Y:S01]  /*0910*/  FFMA R8, R8, R47, R26 ;  /* 0x0000002f08087223 */ /* 0x000fe2000000001a */
[C---:B------:R-:W-:Y:S01]  /*0920*/  FFMA R27, R9.reuse, R49, R24 ;  /* 0x00000031091b7223 */ /* 0x040fe20000000018 */
[----:B------:R-:W-:Y:S01]  /*0930*/  FFMA R63, R48, R9, R63 ;  /* 0x00000009303f7223 */ /* 0x000fe2000000003f */
[C---:B------:R-:W-:Y:S01]  /*0940*/  FFMA R39, R9.reuse, R50, R65 ;  /* 0x0000003209277223 */ /* 0x040fe20000000041 */
[----:B------:R-:W-:Y:S01]  /*0950*/  FFMA R8, R9, R51, R8 ;  /* 0x0000003309087223 */ /* 0x000fe20000000008 */
[----:B------:R-:W-:Y:S01]  /*0960*/  FFMA R64, R10, R53, R27 ;  /* 0x000000350a407223 */ /* 0x000fe2000000001b */
[----:B------:R-:W-:Y:S01]  /*0970*/  FFMA R65, R52, R10, R63 ;  /* 0x0000000a34417223 */ /* 0x000fe2000000003f */
[C---:B0-----:R-:W-:Y:S01]  /*0980*/  FFMA R9, R32.reuse, R44, R17 ;  /* 0x0000002c20097223 */ /* 0x041fe20000000011 */
[----:B------:R-:W-:Y:S01]  /*0990*/  FFMA R27, R32, R46, R19 ;  /* 0x0000002e201b7223 */ /* 0x000fe20000000013 */
[----:B------:R-:W-:Y:S01]  /*09a0*/  FFMA R66, R10, R55, R8 ;  /* 0x000000370a427223 */ /* 0x000fe20000000008 */
[C---:B------:R-:W-:Y:S01]  /*09b0*/  FFMA R8, R32.reuse, R45, R16 ;  /* 0x0000002d20087223 */ /* 0x040fe20000000010 */
[----:B------:R-:W-:Y:S01]  /*09c0*/  FFMA R32, R32, R47, R18 ;  /* 0x0000002f20207223 */ /* 0x000fe20000000012 */
[----:B------:R-:W-:Y:S01]  /*09d0*/  FFMA R9, R48, R33, R9 ;  /* 0x0000002130097223 */ /* 0x000fe20000000009 */
[C---:B------:R-:W-:Y:S01]  /*09e0*/  FFMA R27, R33.reuse, R50, R27 ;  /* 0x00000032211b7223 */ /* 0x040fe2000000001b */
[----:B------:R-:W-:Y:S01]  /*09f0*/  FFMA R63, R10, R54, R39 ;  /* 0x000000360a3f7223 */ /* 0x000fe20000000027 */
[C---:B------:R-:W-:Y:S01]  /*0a00*/  FFMA R39, R33.reuse, R49, R8 ;  /* 0x0000003121277223 */ /* 0x040fe20000000008 */
[----:B------:R-:W-:Y:S01]  /*0a10*/  FFMA R32, R33, R51, R32 ;  /* 0x0000003321207223 */ /* 0x000fe20000000020 */
[----:B------:R-:W-:Y:S01]  /*0a20*/  FFMA R77, R52, R34, R9 ;  /* 0x00000022344d7223 */ /* 0x000fe20000000009 */
[C---:B------:R-:W-:Y:S01]  /*0a30*/  FFMA R9, R34.reuse, R54, R27 ;  /* 0x0000003622097223 */ /* 0x040fe2000000001b */
[----:B------:R-:W0:Y:S01]  /*0a40*/  LDS.128 R16, [R58+UR5+0xc0] ;  /* 0x0000c0053a107984 */ /* 0x000e220008000c00 */
[C---:B------:R-:W-:Y:S01]  /*0a50*/  FFMA R8, R34.reuse, R53, R39 ;  /* 0x0000003522087223 */ /* 0x040fe20000000027 */
[----:B------:R-:W-:Y:S01]  /*0a60*/  FFMA R34, R34, R55, R32 ;  /* 0x0000003722227223 */ /* 0x000fe20000000020 */
[C---:B--2---:R-:W-:Y:S01]  /*0a70*/  FFMA R33, R28.reuse, R44, R25 ;  /* 0x0000002c1c217223 */ /* 0x044fe20000000019 */
[C---:B------:R-:W-:Y:S01]  /*0a80*/  FFMA R36, R28.reuse, R45, R36 ;  /* 0x0000002d1c247223 */ /* 0x040fe20000000024 */
[----:B------:R-:W1:Y:S01]  /*0a90*/  LDS.128 R24, [R58+UR5+0xe0] ;  /* 0x0000e0053a187984 */ /* 0x000e620008000c00 */
[C---:B------:R-:W-:Y:S01]  /*0aa0*/  FFMA R37, R28.reuse, R46, R37 ;  /* 0x0000002e1c257223 */ /* 0x040fe20000000025 */
[----:B------:R-:W-:Y:S01]  /*0ab0*/  FFMA R28, R28, R47, R38 ;  /* 0x0000002f1c1c7223 */ /* 0x000fe20000000026 */
[C---:B------:R-:W-:Y:S01]  /*0ac0*/  FFMA R41, R29.reuse, R49, R36 ;  /* 0x000000311d297223 */ /* 0x040fe20000000024 */
[----:B------:R-:W-:Y:S01]  /*0ad0*/  FFMA R33, R48, R29, R33 ;  /* 0x0000001d30217223 */ /* 0x000fe20000000021 */
[C---:B------:R-:W-:Y:S01]  /*0ae0*/  FFMA R81, R29.reuse, R50, R37 ;  /* 0x000000321d517223 */ /* 0x040fe20000000025 */
[----:B------:R-:W-:Y:S01]  /*0af0*/  FFMA R10, R29, R51, R28 ;  /* 0x000000331d0a7223 */ /* 0x000fe2000000001c */
[----:B------:R-:W2:Y:S01]  /*0b00*/  LDS.128 R36, [R57+UR4+0x600] ;  /* 0x0006000439247984 */ /* 0x000ea20008000c00 */
[C---:B------:R-:W-:Y:S01]  /*0b10*/  FFMA R28, R30.reuse, R53, R41 ;  /* 0x000000351e1c7223 */ /* 0x040fe20000000029 */
[----:B------:R-:W-:Y:S01]  /*0b20*/  FFMA R29, R30, R54, R81 ;  /* 0x000000361e1d7223 */ /* 0x000fe20000000051 */
[----:B------:R-:W-:Y:S01]  /*0b30*/  FFMA R33, R52, R30, R33 ;  /* 0x0000001e34217223 */ /* 0x000fe20000000021 */
[----:B------:R-:W-:Y:S01]  /*0b40*/  FFMA R30, R30, R55, R10 ;  /* 0x000000371e1e7223 */ /* 0x000fe2000000000a */
[C---:B0-----:R-:W-:Y:S01]  /*0b50*/  FFMA R60, R16.reuse, R45, R60 ;  /* 0x0000002d103c7223 */ /* 0x041fe2000000003c */
[C---:B------:R-:W-:Y:S01]  /*0b60*/  FFMA R61, R16.reuse, R44, R61 ;  /* 0x0000002c103d7223 */ /* 0x040fe2000000003d */
[C---:B------:R-:W-:Y:S01]  /*0b70*/  FFMA R59, R16.reuse, R46, R59 ;  /* 0x0000002e103b7223 */ /* 0x040fe2000000003b */
[----:B------:R-:W-:Y:S01]  /*0b80*/  FFMA R16, R16, R47, R62 ;  /* 0x0000002f10107223 */ /* 0x000fe2000000003e */
[----:B------:R-:W-:Y:S01]  /*0b90*/  FFMA R41, R17, R49, R60 ;  /* 0x0000003111297223 */ /* 0x000fe2000000003c */
[C---:B-1----:R-:W-:Y:S01]  /*0ba0*/  FFMA R75, R24.reuse, R44, R75 ;  /* 0x0000002c184b7223 */ /* 0x042fe2000000004b */
[C---:B------:R-:W-:Y:S01]  /*0bb0*/  FFMA R74, R24.reuse, R45, R74 ;  /* 0x0000002d184a7223 */ /* 0x040fe2000000004a */
[C---:B------:R-:W-:Y:S01]  /*0bc0*/  FFMA R79, R24.reuse, R46, R79 ;  /* 0x0000002e184f7223 */ /* 0x040fe2000000004f */
[----:B------:R-:W-:Y:S01]  /*0bd0*/  FFMA R24, R24, R47, R76 ;  /* 0x0000002f18187223 */ /* 0x000fe2000000004c */
[----:B------:R-:W-:Y:S01]  /*0be0*/  FFMA R75, R48, R25, R75 ;  /* 0x00000019304b7223 */ /* 0x000fe2000000004b */
        /* <DEDUP_REMOVED lines=8> */
[C---:B--2---:R-:W-:Y:S01]  /*0c70*/  FFMA R76, R36.reuse, R43, R21 ;  /* 0x0000002b244c7223 */ /* 0x044fe20000000015 */
[C---:B------:R-:W-:Y:S01]  /*0c80*/  FFMA R74, R43.reuse, R37, R12 ;  /* 0x000000252b4a7223 */ /* 0x040fe2000000000c */
[CC--:B------:R-:W-:Y:S01]  /*0c90*/  FFMA R26, R43.reuse, R38.reuse, R13 ;  /* 0x000000262b1a7223 */ /* 0x0c0fe2000000000d */
[----:B------:R-:W-:Y:S01]  /*0ca0*/  FFMA R80, R43, R39, R80 ;  /* 0x000000272b507223 */ /* 0x000fe20000000050 */
[----:B------:R-:W-:Y:S01]  /*0cb0*/  LDS.128 R44, [R58+UR5+0x10] ;  /* 0x000010053a2c7984 */ /* 0x000fe20008000c00 */
[----:B------:R-:W-:Y:S01]  /*0cc0*/  FFMA R71, R36, R15, R71 ;  /* 0x0000000f24477223 */ /* 0x000fe20000000047 */
[C---:B------:R-:W-:Y:S01]  /*0cd0*/  FFMA R68, R15.reuse, R37, R68 ;  /* 0x000000250f447223 */ /* 0x040fe20000000044 */
[C---:B------:R-:W-:Y:S01]  /*0ce0*/  FFMA R69, R15.reuse, R38, R69 ;  /* 0x000000260f457223 */ /* 0x040fe20000000045 */
[----:B------:R-:W0:Y:S01]  /*0cf0*/  LDS.128 R40, [R57+UR4+0x800] ;  /* 0x0008000439287984 */ /* 0x000e220008000c00 */
[----:B------:R-:W-:Y:S01]  /*0d00*/  FFMA R72, R15, R39, R72 ;  /* 0x000000270f487223 */ /* 0x000fe20000000048 */
[----:B------:R-:W-:Y:S01]  /*0d10*/  FFMA R61, R48, R17, R61 ;  /* 0x00000011303d7223 */ /* 0x000fe2000000003d */
[C---:B------:R-:W-:Y:S01]  /*0d20*/  FFMA R81, R17.reuse, R50, R59 ;  /* 0x0000003211517223 */ /* 0x040fe2000000003b */
[----:B------:R-:W1:Y:S01]  /*0d30*/  LDS.128 R12, [R58+UR5+0x30] ;  /* 0x000030053a0c7984 */ /* 0x000e620008000c00 */
[----:B------:R-:W-:Y:S01]  /*0d40*/  FFMA R16, R17, R51, R16 ;  /* 0x0000003311107223 */ /* 0x000fe20000000010 */
[----:B------:R-:W-:Y:S01]  /*0d50*/  FFMA R73, R36, R23, R73 ;  /* 0x0000001724497223 */ /* 0x000fe20000000049 */
[C---:B------:R-:W-:Y:S01]  /*0d60*/  FFMA R70, R23.reuse, R37, R70 ;  /* 0x0000002517467223 */ /* 0x040fe20000000046 */
[C---:B------:R-:W-:Y:S01]  /*0d70*/  FFMA R67, R23.reuse, R38, R67 ;  /* 0x0000002617437223 */ /* 0x040fe20000000043 */
[----:B------:R-:W-:Y:S01]  /*0d80*/  FFMA R32, R23, R39, R22 ;  /* 0x0000002717207223 */ /* 0x000fe20000000016 */
[----:B------:R-:W-:Y:S01]  /*0d90*/  FFMA R59, R52, R18, R61 ;  /* 0x00000012343b7223 */ /* 0x000fe2000000003d */
[----:B------:R-:W2:Y:S01]  /*0da0*/  LDS.128 R20, [R57+UR4+0xa00] ;  /* 0x000a000439147984 */ /* 0x000ea20008000c00 */
[----:B------:R-:W-:Y:S01]  /*0db0*/  FFMA R65, R36, R11, R65 ;  /* 0x0000000b24417223 */ /* 0x000fe20000000041 */
[C---:B------:R-:W-:Y:S01]  /*0dc0*/  FFMA R64, R11.reuse, R37, R64 ;  /* 0x000000250b407223 */ /* 0x040fe20000000040 */
[CC--:B------:R-:W-:Y:S01]  /*0dd0*/  FFMA R63, R11.reuse, R38.reuse, R63 ;  /* 0x000000260b3f7223 */ /* 0x0c0fe2000000003f */
[----:B------:R-:W-:Y:S01]  /*0de0*/  FFMA R66, R11, R39, R66 ;  /* 0x000000270b427223 */ /* 0x000fe20000000042 */
[C---:B------:R-:W-:Y:S01]  /*0df0*/  FFMA R48, R35.reuse, R37, R8 ;  /* 0x0000002523307223 */ /* 0x040fe20000000008 */
[----:B------:R-:W-:Y:S01]  /*0e00*/  FFMA R51, R35, R38, R9 ;  /* 0x0000002623337223 */ /* 0x000fe20000000009 */
[C---:B------:R-:W-:Y:S01]  /*0e10*/  FFMA R61, R18.reuse, R54, R81 ;  /* 0x00000036123d7223 */ /* 0x040fe20000000051 */
[----:B------:R-:W-:Y:S01]  /*0e20*/  FFMA R62, R18, R55, R16 ;  /* 0x00000037123e7223 */ /* 0x000fe20000000010 */
[----:B------:R-:W3:Y:S01]  /*0e30*/  LDS.128 R8, [R58+UR5+0x50] ;  /* 0x000050053a087984 */ /* 0x000ee20008000c00 */
[C---:B------:R-:W-:Y:S01]  /*0e40*/  FFMA R59, R36.reuse, R19, R59 ;  /* 0x00000013243b7223 */ /* 0x040fe2000000003b */
[C---:B------:R-:W-:Y:S01]  /*0e50*/  FFMA R60, R19.reuse, R37, R60 ;  /* 0x00000025133c7223 */ /* 0x040fe2000000003c */
[CC--:B------:R-:W-:Y:S01]  /*0e60*/  FFMA R61, R19.reuse, R38.reuse, R61 ;  /* 0x00000026133d7223 */ /* 0x0c0fe2000000003d */
[----:B------:R-:W-:Y:S01]  /*0e70*/  FFMA R62, R19, R39, R62 ;  /* 0x00000027133e7223 */ /* 0x000fe2000000003e */
[C---:B------:R-:W-:Y:S01]  /*0e80*/  FFMA R49, R36.reuse, R35, R77 ;  /* 0x0000002324317223 */ /* 0x040fe2000000004d */
[----:B------:R-:W4:Y:S01]  /*0e90*/  LDS.128 R16, [R57+UR4+0xc00] ;  /* 0x000c000439107984 */ /* 0x000f220008000c00 */
[-C--:B------:R-:W-:Y:S01]  /*0ea0*/  FFMA R50, R35, R39.reuse, R34 ;  /* 0x0000002723327223 */ /* 0x080fe20000000022 */
[-C--:B------:R-:W-:Y:S01]  /*0eb0*/  FFMA R54, R31, R39.reuse, R30 ;  /* 0x000000271f367223 */ /* 0x080fe2000000001e */
[C---:B------:R-:W-:Y:S01]  /*0ec0*/  FFMA R78, R27.reuse, R39, R78 ;  /* 0x000000271b4e7223 */ /* 0x040fe2000000004e */
[C---:B------:R-:W-:Y:S01]  /*0ed0*/  FFMA R77, R36.reuse, R27, R25 ;  /* 0x0000001b244d7223 */ /* 0x040fe20000000019 */
[C---:B------:R-:W-:Y:S01]  /*0ee0*/  FFMA R82, R27.reuse, R37, R24 ;  /* 0x000000251b527223 */ /* 0x040fe20000000018 */
[-C--:B------:R-:W-:Y:S01]  /*0ef0*/  FFMA R75, R27, R38.reuse, R75 ;  /* 0x000000261b4b7223 */ /* 0x080fe2000000004b */
[----:B------:R-:W-:Y:S01]  /*0f00*/  FFMA R53, R36, R31, R33 ;  /* 0x0000001f24357223 */ /* 0x000fe20000000021 */
[C---:B------:R-:W-:Y:S01]  /*0f10*/  FFMA R52, R31.reuse, R37, R28 ;  /* 0x000000251f347223 */ /* 0x040fe2000000001c */
[----:B------:R-:W-:-:S02]  /*0f20*/  FFMA R55, R31, R38, R29 ;  /* 0x000000261f377223 */ /* 0x000fc4000000001d */
[----:B------:R-:W5:Y:S01]  /*0f30*/  LDS.128 R28, [R58+UR5+0x90] ;  /* 0x000090053a1c7984 */ /* 0x000f620008000c00 */
[C---:B0-----:R-:W-:Y:S01]  /*0f40*/  FFMA R39, R44.reuse, R42, R26 ;  /* 0x0000002a2c277223 */ /* 0x041fe2000000001a */
[CC--:B------:R-:W-:Y:S02]  /*0f50*/  FFMA R79, R44.reuse, R40.reuse, R76 ;  /* 0x000000282c4f7223 */ /* 0x0c0fe4000000004c */
[----:B------:R-:W0:Y:S01]  /*0f60*/  LDS.128 R24, [R58+UR5+0x70] ;  /* 0x000070053a187984 */ /* 0x000e220008000c00 */
[C---:B------:R-:W-:Y:S01]  /*0f70*/  FFMA R74, R44.reuse, R41, R74 ;  /* 0x000000292c4a7223 */ /* 0x040fe2000000004a */
[----:B------:R-:W-:Y:S01]  /*0f80*/  FFMA R80, R44, R43, R80 ;  /* 0x0000002b2c507223 */ /* 0x000fe20000000050 */
[C---:B-1----:R-:W-:Y:S01]  /*0f90*/  FFMA R71, R12.reuse, R40, R71 ;  /* 0x000000280c477223 */ /* 0x042fe20000000047 */
[C---:B------:R-:W-:Y:S01]  /*0fa0*/  FFMA R68, R12.reuse, R41, R68 ;  /* 0x000000290c447223 */ /* 0x040fe20000000044 */
[C---:B------:R-:W-:Y:S01]  /*0fb0*/  FFMA R33, R12.reuse, R42, R69 ;  /* 0x0000002a0c217223 */ /* 0x040fe20000000045 */
[----:B------:R-:W-:Y:S01]  /*0fc0*/  FFMA R44, R12, R43, R72 ;  /* 0x0000002b0c2c7223 */ /* 0x000fe20000000048 */
[C---:B--2---:R-:W-:Y:S01]  /*0fd0*/  FFMA R79, R20.reuse, R45, R79 ;  /* 0x0000002d144f7223 */ /* 0x044fe2000000004f */
[C---:B------:R-:W-:Y:S01]  /*0fe0*/  FFMA R81, R45.reuse, R21, R74 ;  /* 0x000000152d517223 */ /* 0x040fe2000000004a */
[CC--:B------:R-:W-:Y:S01]  /*0ff0*/  FFMA R39, R45.reuse, R22.reuse, R39 ;  /* 0x000000162d277223 */ /* 0x0c0fe20000000027 */
[----:B------:R-:W-:Y:S01]  /*1000*/  FFMA R12, R45, R23, R80 ;  /* 0x000000172d0c7223 */ /* 0x000fe20000000050 */
[----:B------:R-:W-:Y:S01]  /*1010*/  FFMA R45, R20, R13, R71 ;  /* 0x0000000d142d7223 */ /* 0x000fe20000000047 */
[C---:B------:R-:W-:Y:S01]  /*1020*/  FFMA R35, R13.reuse, R21, R68 ;  /* 0x000000150d237223 */ /* 0x040fe20000000044 */
[C---:B------:R-:W-:Y:S01]  /*1030*/  FFMA R33, R13.reuse, R22, R33 ;  /* 0x000000160d217223 */ /* 0x040fe20000000021 */
[----:B------:R-:W-:Y:S01]  /*1040*/  FFMA R44, R13, R23, R44 ;  /* 0x000000170d2c7223 */ /* 0x000fe2000000002c */
[C---:B---3--:R-:W-:Y:S01]  /*1050*/  FFMA R71, R8.reuse, R40, R73 ;  /* 0x0000002808477223 */ /* 0x048fe20000000049 */
[C---:B------:R-:W-:Y:S01]  /*1060*/  FFMA R70, R8.reuse, R41, R70 ;  /* 0x0000002908467223 */ /* 0x040fe20000000046 */
[C---:B------:R-:W-:Y:S01]  /*1070*/  FFMA R67, R8.reuse, R42, R67 ;  /* 0x0000002a08437223 */ /* 0x040fe20000000043 */
[----:B------:R-:W-:Y:S01]  /*1080*/  FFMA R32, R8, R43, R32 ;  /* 0x0000002b08207223 */ /* 0x000fe20000000020 */
[----:B------:R-:W-:Y:S01]  /*1090*/  FFMA R71, R20, R9, R71 ;  /* 0x0000000914477223 */ /* 0x000fe20000000047 */
[C---:B------:R-:W-:Y:S01]  /*10a0*/  FFMA R37, R9.reuse, R21, R70 ;  /* 0x0000001509257223 */ /* 0x040fe20000000046 */
[C---:B------:R-:W-:Y:S01]  /*10b0*/  FFMA R69, R9.reuse, R22, R67 ;  /* 0x0000001609457223 */ /* 0x040fe20000000043 */
[----:B------:R-:W-:Y:S01]  /*10c0*/  FFMA R36, R9, R23, R32 ;  /* 0x0000001709247223 */ /* 0x000fe20000000020 */
[----:B----4-:R-:W-:Y:S01]  /*10d0*/  FFMA R13, R16, R46, R79 ;  /* 0x0000002e100d7223 */ /* 0x010fe2000000004f */
[C---:B------:R-:W-:Y:S01]  /*10e0*/  FFMA R8, R46.reuse, R17, R81 ;  /* 0x000000112e087223 */ /* 0x040fe20000000051 */
[CC--:B------:R-:W-:Y:S01]  /*10f0*/  FFMA R9, R46.reuse, R18.reuse, R39 ;  /* 0x000000122e097223 */ /* 0x0c0fe20000000027 */
[----:B------:R-:W-:Y:S01]  /*1100*/  FFMA R46, R46, R19, R12 ;  /* 0x000000132e2e7223 */ /* 0x000fe2000000000c */
[C---:B------:R-:W-:Y:S01]  /*1110*/  FFMA R12, R14.reuse, R17, R35 ;  /* 0x000000110e0c7223 */ /* 0x040fe20000000023 */
[----:B------:R-:W-:Y:S01]  /*1120*/  FFMA R67, R14, R18, R33 ;  /* 0x000000120e437223 */ /* 0x000fe20000000021 */
[----:B------:R-:W-:Y:S01]  /*1130*/  FFMA R45, R16, R14, R45 ;  /* 0x0000000e102d7223 */ /* 0x000fe2000000002d */
[----:B------:R-:W1:Y:S01]  /*1140*/  LDS.128 R32, [R58+UR5+0xb0] ;  /* 0x0000b0053a207984 */ /* 0x000e620008000c00 */
[----:B------:R-:W-:Y:S01]  /*1150*/  FFMA R44, R14, R19, R44 ;  /* 0x000000130e2c7223 */ /* 0x000fe2000000002c */
[----:B------:R-:W-:Y:S01]  /*1160*/  FFMA R14, R10, R17, R37 ;  /* 0x000000110a0e7223 */ /* 0x000fe20000000025 */
[----:B-----5:R-:W-:Y:S01]  /*1170*/  FFMA R49, R28, R40, R49 ;  /* 0x000000281c317223 */ /* 0x020fe20000000031 */
[----:B------:R-:W-:Y:S01]  /*1180*/  FFMA R71, R16, R10, R71 ;  /* 0x0000000a10477223 */ /* 0x000fe20000000047 */
[----:B------:R-:W-:Y:S01]  /*1190*/  FFMA R69, R10, R18, R69 ;  /* 0x000000120a457223 */ /* 0x000fe20000000045 */
[-C--:B------:R-:W-:Y:S01]  /*11a0*/  FFMA R48, R28, R41.reuse, R48 ;  /* 0x000000291c307223 */ /* 0x080fe20000000030 */
[C---:B0-----:R-:W-:Y:S01]  /*11b0*/  FFMA R65, R24.reuse, R40, R65 ;  /* 0x0000002818417223 */ /* 0x041fe20000000041 */
        /* <DEDUP_REMOVED lines=8> */
[----:B------:R-:W-:Y:S01]  /*1240*/  FFMA R50, R28, R43, R50 ;  /* 0x0000002b1c327223 */ /* 0x000fe20000000032 */
[----:B------:R-:W-:Y:S01]  /*1250*/  FFMA R49, R20, R29, R49 ;  /* 0x0000001d14317223 */ /* 0x000fe20000000031 */
[----:B------:R-:W-:Y:S01]  /*1260*/  FFMA R10, R10, R19, R36 ;  /* 0x000000130a0a7223 */ /* 0x000fe20000000024 */
[C---:B------:R-:W-:Y:S01]  /*1270*/  FFMA R24, R26.reuse, R17, R37 ;  /* 0x000000111a187223 */ /* 0x040fe20000000025 */
[----:B------:R-:W-:Y:S01]  /*1280*/  FFMA R65, R26, R18, R39 ;  /* 0x000000121a417223 */ /* 0x000fe20000000027 */
[----:B------:R-:W-:Y:S01]  /*1290*/  FFMA R66, R25, R23, R66 ;  /* 0x0000001719427223 */ /* 0x000fe20000000042 */
[----:B------:R-:W0:Y:S01]  /*12a0*/  LDS.128 R36, [R58+UR5+0xd0] ;  /* 0x0000d0053a247984 */ /* 0x000e220008000c00 */
[C---:B------:R-:W-:Y:S01]  /*12b0*/  FFMA R25, R29.reuse, R21, R48 ;  /* 0x000000151d197223 */ /* 0x040fe20000000030 */
[C---:B------:R-:W-:Y:S01]  /*12c0*/  FFMA R79, R29.reuse, R22, R51 ;  /* 0x000000161d4f7223 */ /* 0x040fe20000000033 */
[----:B------:R-:W-:Y:S01]  /*12d0*/  FFMA R64, R29, R23, R50 ;  /* 0x000000171d407223 */ /* 0x000fe20000000032 */
[----:B------:R-:W-:Y:S01]  /*12e0*/  FFMA R73, R16, R30, R49 ;  /* 0x0000001e10497223 */ /* 0x000fe20000000031 */
[----:B------:R-:W-:Y:S01]  /*12f0*/  FFMA R26, R26, R19, R66 ;  /* 0x000000131a1a7223 */ /* 0x000fe20000000042 */
[----:B------:R2:W3:Y:S01]  /*1300*/  LDS.128 R48, [R58+UR5+0xf0] ;  /* 0x0000f0053a307984 */ /* 0x0004e20008000c00 */
[C---:B------:R-:W-:Y:S01]  /*1310*/  FFMA R66, R30.reuse, R17, R25 ;  /* 0x000000111e427223 */ /* 0x040fe20000000019 */
[C---:B------:R-:W-:Y:S01]  /*1320*/  FFMA R25, R30.reuse, R18, R79 ;  /* 0x000000121e197223 */ /* 0x040fe2000000004f */
[----:B------:R-:W-:Y:S01]  /*1330*/  FFMA R64, R30, R19, R64 ;  /* 0x000000131e407223 */ /* 0x000fe20000000040 */
[C---:B-1----:R-:W-:Y:S01]  /*1340*/  FFMA R29, R32.reuse, R40, R53 ;  /* 0x00000028201d7223 */ /* 0x042fe20000000035 */
[C---:B------:R-:W-:Y:S01]  /*1350*/  FFMA R28, R32.reuse, R41, R52 ;  /* 0x00000029201c7223 */ /* 0x040fe20000000034 */
[C---:B------:R-:W-:Y:S01]  /*1360*/  FFMA R79, R32.reuse, R42, R55 ;  /* 0x0000002a204f7223 */ /* 0x040fe20000000037 */
[----:B------:R-:W-:Y:S01]  /*1370*/  FFMA R32, R32, R43, R54 ;  /* 0x0000002b20207223 */ /* 0x000fe20000000036 */
[----:B------:R-:W-:Y:S01]  /*1380*/  FFMA R29, R20, R33, R29 ;  /* 0x00000021141d7223 */ /* 0x000fe2000000001d */
[----:B------:R-:W1:Y:S01]  /*1390*/  LDS.128 R52, [R57+UR4+0xe00] ;  /* 0x000e000439347984 */ /* 0x000e620008000c00 */
[C---:B------:R-:W-:Y:S01]  /*13a0*/  FFMA R83, R33.reuse, R21, R28 ;  /* 0x0000001521537223 */ /* 0x040fe2000000001c */
[C---:B------:R-:W-:Y:S01]  /*13b0*/  FFMA R79, R33.reuse, R22, R79 ;  /* 0x00000016214f7223 */ /* 0x040fe2000000004f */
[----:B------:R-:W-:Y:S01]  /*13c0*/  FFMA R81, R16, R34, R29 ;  /* 0x0000002210517223 */ /* 0x000fe2000000001d */
[----:B------:R-:W-:Y:S01]  /*13d0*/  FFMA R32, R33, R23, R32 ;  /* 0x0000001721207223 */ /* 0x000fe20000000020 */
[C---:B------:R-:W-:Y:S01]  /*13e0*/  FFMA R70, R34.reuse, R17, R83 ;  /* 0x0000001122467223 */ /* 0x040fe20000000053 */
[----:B------:R-:W-:-:S02]  /*13f0*/  FFMA R79, R34, R18, R79 ;  /* 0x00000012224f7223 */ /* 0x000fc4000000004f */
[----:B--2---:R-:W-:Y:S01]  /*1400*/  FFMA R58, R34, R19, R32 ;  /* 0x00000013223a7223 */ /* 0x004fe20000000020 */
[C---:B0-----:R-:W-:Y:S01]  /*1410*/  FFMA R60, R36.reuse, R41, R60 ;  /* 0x00000029243c7223 */ /* 0x041fe2000000003c */
[C---:B------:R-:W-:Y:S01]  /*1420*/  FFMA R59, R36.reuse, R40, R59 ;  /* 0x00000028243b7223 */ /* 0x040fe2000000003b */
[C---:B------:R-:W-:Y:S01]  /*1430*/  FFMA R61, R36.reuse, R42, R61 ;  /* 0x0000002a243d7223 */ /* 0x040fe2000000003d */
[----:B------:R-:W-:Y:S01]  /*1440*/  FFMA R62, R36, R43, R62 ;  /* 0x0000002b243e7223 */ /* 0x000fe2000000003e */
[----:B------:R-:W-:Y:S01]  /*1450*/  FFMA R29, R37, R21, R60 ;  /* 0x00000015251d7223 */ /* 0x000fe2000000003c */
[----:B------:R-:W-:Y:S01]  /*1460*/  FFMA R59, R20, R37, R59 ;  /* 0x00000025143b7223 */ /* 0x000fe2000000003b */
[C---:B---3--:R-:W-:Y:S01]  /*1470*/  FFMA R82, R48.reuse, R41, R82 ;  /* 0x0000002930527223 */ /* 0x048fe20000000052 */
[C---:B------:R-:W-:Y:S01]  /*1480*/  FFMA R77, R48.reuse, R40, R77 ;  /* 0x00000028304d7223 */ /* 0x040fe2000000004d */
[C---:B------:R-:W-:Y:S01]  /*1490*/  FFMA R75, R48.reuse, R42, R75 ;  /* 0x0000002a304b7223 */ /* 0x040fe2000000004b */
[----:B------:R-:W-:Y:S01]  /*14a0*/  FFMA R78, R48, R43, R78 ;  /* 0x0000002b304e7223 */ /* 0x000fe2000000004e */
[----:B------:R-:W-:Y:S01]  /*14b0*/  FFMA R60, R38, R17, R29 ;  /* 0x00000011263c7223 */ /* 0x000fe2000000001d */
[C---:B------:R-:W-:Y:S01]  /*14c0*/  FFMA R21, R49.reuse, R21, R82 ;  /* 0x0000001531157223 */ /* 0x040fe20000000052 */
[----:B------:R-:W-:Y:S01]  /*14d0*/  FFMA R77, R20, R49, R77 ;  /* 0x00000031144d7223 */ /* 0x000fe2000000004d */
[-C--:B------:R-:W-:Y:S01]  /*14e0*/  FFMA R29, R49, R22.reuse, R75 ;  /* 0x00000016311d7223 */ /* 0x080fe2000000004b */
[C---:B------:R-:W-:Y:S01]  /*14f0*/  FFMA R33, R37.reuse, R22, R61 ;  /* 0x0000001625217223 */ /* 0x040fe2000000003d */
[-C--:B------:R-:W-:Y:S01]  /*1500*/  FFMA R62, R37, R23.reuse, R62 ;  /* 0x00000017253e7223 */ /* 0x080fe2000000003e */
        /* <DEDUP_REMOVED lines=8> */
[-C--:B-1----:R-:W-:Y:S01]  /*1590*/  FFMA R19, R31, R54.reuse, R25 ;  /* 0x000000361f137223 */ /* 0x082fe20000000019 */
[-C--:B------:R-:W-:Y:S01]  /*15a0*/  FFMA R37, R35, R54.reuse, R79 ;  /* 0x0000003623257223 */ /* 0x080fe2000000004f */
[C---:B------:R-:W-:Y:S01]  /*15b0*/  FFMA R29, R52.reuse, R47, R13 ;  /* 0x0000002f341d7223 */ /* 0x040fe2000000000d */
[C---:B------:R-:W-:Y:S01]  /*15c0*/  FFMA R8, R47.reuse, R53, R8 ;  /* 0x000000352f087223 */ /* 0x040fe20000000008 */
[CC--:B------:R-:W-:Y:S01]  /*15d0*/  FFMA R9, R47.reuse, R54.reuse, R9 ;  /* 0x000000362f097223 */ /* 0x0c0fe20000000009 */
[----:B------:R-:W-:Y:S01]  /*15e0*/  FFMA R32, R47, R55, R46 ;  /* 0x000000372f207223 */ /* 0x000fe2000000002e */
        /* <DEDUP_REMOVED lines=14> */
[----:B------:R-:W-:Y:S01]  /*16d0*/  FFMA R18, R31, R55, R64 ;  /* 0x000000371f127223 */ /* 0x000fe20000000040 */
[C---:B------:R-:W-:Y:S01]  /*16e0*/  FFMA R25, R52.reuse, R35, R81 ;  /* 0x0000002334197223 */ /* 0x040fe20000000051 */
[C---:B------:R-:W-:Y:S01]  /*16f0*/  FFMA R36, R35.reuse, R53, R70 ;  /* 0x0000003523247223 */ /* 0x040fe20000000046 */
[----:B------:R-:W-:Y:S01]  /*1700*/  FFMA R38, R35, R55, R58 ;  /* 0x0000003723267223 */ /* 0x000fe2000000003a */
[C---:B------:R-:W-:Y:S01]  /*1710*/  FFMA R61, R52.reuse, R39, R61 ;  /* 0x00000027343d7223 */ /* 0x040fe2000000003d */
[C---:B------:R-:W-:Y:S01]  /*1720*/  FFMA R60, R39.reuse, R53, R60 ;  /* 0x00000035273c7223 */ /* 0x040fe2000000003c */
[CC--:B------:R-:W-:Y:S01]  /*1730*/  FFMA R59, R39.reuse, R54.reuse, R59 ;  /* 0x00000036273b7223 */ /* 0x0c0fe2000000003b */
[----:B------:R-:W-:Y:S01]  /*1740*/  FFMA R62, R39, R55, R62 ;  /* 0x00000037273e7223 */ /* 0x000fe2000000003e */
[----:B------:R-:W-:Y:S01]  /*1750*/  FFMA R75, R52, R51, R75 ;  /* 0x00000033344b7223 */ /* 0x000fe2000000004b */
[C---:B------:R-:W-:Y:S01]  /*1760*/  FFMA R74, R51.reuse, R53, R74 ;  /* 0x00000035334a7223 */ /* 0x040fe2000000004a */
[C---:B------:R-:W-:Y:S01]  /*1770*/  FFMA R79, R51.reuse, R54, R21 ;  /* 0x00000036334f7223 */ /* 0x040fe20000000015 */
[----:B------:R-:W-:Y:S01]  /*1780*/  FFMA R76, R51, R55, R50 ;  /* 0x00000037334c7223 */ /* 0x000fe20000000032 */
[----:B------:R-:W-:Y:S06]  /*1790*/  BAR.SYNC.DEFER_BLOCKING 0x0 ;  /* 0x0000000000007b1d */ /* 0x000fec0000010000 */
[----:B------:R-:W-:Y:S05]  /*17a0*/  @P0 BRA `(.L_x_4) ;  /* 0xffffffe800ac0947 */ /* 0x000fea000383ffff */
[C---:B------:R-:W-:Y:S02]  /*17b0*/  ISETP.GT.U32.AND P3, PT, R56.reuse, 0xffe, PT ;  /* 0x00000ffe3800780c */ /* 0x040fe40003f64070 */
[C---:B------:R-:W-:Y:S02]  /*17c0*/  ISETP.GT.U32.AND P2, PT, R56.reuse, 0xfff, PT ;  /* 0x00000fff3800780c */ /* 0x040fe40003f44070 */
[----:B------:R-:W-:Y:S02]  /*17d0*/  ISETP.GT.U32.AND P4, PT, R56, 0xffd, PT ;  /* 0x00000ffd3800780c */ /* 0x000fe40003f84070 */
[----:B------:R-:W-:Y:S02]  /*17e0*/  LOP3.LUT R23, R4, 0x7c, R7, 0xf8, !PT ;  /* 0x0000007c04177812 */ /* 0x000fe400078ef807 */
[C---:B------:R-:W-:Y:S02]  /*17f0*/  ISETP.GT.U32.AND P6, PT, R56.reuse, 0xffb, PT ;  /* 0x00000ffb3800780c */ /* 0x040fe40003fc4070 */
[----:B------:R-:W-:-:S02]  /*1800*/  ISETP.GT.U32.AND P5, PT, R56, 0xffc, PT ;  /* 0x00000ffc3800780c */ /* 0x000fc40003fa4070 */
[C---:B------:R-:W-:Y:S01]  /*1810*/  ISETP.GT.U32.AND P1, PT, R56.reuse, 0xffa, PT ;  /* 0x00000ffa3800780c */ /* 0x040fe20003f24070 */
[----:B------:R-:W0:Y:S01]  /*1820*/  @!P3 LDC.64 R2, c[0x0][0x390] ;  /* 0x0000e400ff02bb82 */ /* 0x000e220000000a00 */
[CC--:B------:R-:W-:Y:S02]  /*1830*/  @!P3 LEA R13, R56.reuse, R23.reuse, 0xc ;  /* 0x00000017380db211 */ /* 0x0c0fe400078e60ff */
[C---:B------:R-:W-:Y:S02]  /*1840*/  ISETP.GT.U32.AND P0, PT, R56.reuse, 0xff9, PT ;  /* 0x00000ff93800780c */ /* 0x040fe40003f04070 */
[----:B------:R-:W-:Y:S02]  /*1850*/  @!P3 IADD3 R13, PT, PT, R13, 0x1000, RZ ;  /* 0x000010000d0db810 */ /* 0x000fe40007ffe0ff */
[CC--:B------:R-:W-:Y:S01]  /*1860*/  @!P4 LEA R21, R56.reuse, R23.reuse, 0xc ;  /* 0x000000173815c211 */ /* 0x0c0fe200078e60ff */
[----:B------:R-:W1:Y:S01]  /*1870*/  @!P2 LDC.64 R10, c[0x0][0x390] ;  /* 0x0000e400ff0aab82 */ /* 0x000e620000000a00 */
[----:B------:R-:W-:-:S02]  /*1880*/  @!P2 LEA R7, R56, R23, 0xc ;  /* 0x000000173807a211 */ /* 0x000fc400078e60ff */
[----:B------:R-:W-:Y:S02]  /*1890*/  @!P4 IADD3 R21, PT, PT, R21, 0x2000, RZ ;  /* 0x000020001515c810 */ /* 0x000fe40007ffe0ff */
[CC--:B------:R-:W-:Y:S02]  /*18a0*/  @!P5 LEA R27, R56.reuse, R23.reuse, 0xc ;  /* 0x00000017381bd211 */ /* 0x0c0fe400078e60ff */
[----:B------:R-:W-:Y:S01]  /*18b0*/  @!P1 LEA R0, R56, R23, 0xc ;  /* 0x0000001738009211 */ /* 0x000fe200078e60ff */
[----:B------:R-:W2:Y:S01]  /*18c0*/  @!P4 LDC.64 R4, c[0x0][0x390] ;  /* 0x0000e400ff04cb82 */ /* 0x000ea20000000a00 */
[----:B------:R-:W-:Y:S01]  /*18d0*/  @!P5 IADD3 R27, PT, PT, R27, 0x3000, RZ ;  /* 0x000030001b1bd810 */ /* 0x000fe20007ffe0ff */
[----:B0-----:R-:W-:-:S06]  /*18e0*/  @!P3 IMAD.WIDE.U32 R12, R13, 0x4, R2 ;  /* 0x000000040d0cb825 */ /* 0x001fcc00078e0002 */
[----:B------:R-:W0:Y:S01]  /*18f0*/  @!P1 LDC.64 R14, c[0x0][0x390] ;  /* 0x0000e400ff0e9b82 */ /* 0x000e220000000a00 */
[----:B-1----:R-:W-:-:S07]  /*1900*/  @!P2 IMAD.WIDE.U32 R10, R7, 0x4, R10 ;  /* 0x00000004070aa825 */ /* 0x002fce00078e000a */
[----:B------:R-:W1:Y:S01]  /*1910*/  @!P6 LDC.64 R2, c[0x0][0x390] ;  /* 0x0000e400ff02eb82 */ /* 0x000e620000000a00 */
[----:B------:R3:W-:Y:S01]  /*1920*/  @!P2 STG.E desc[UR8][R10.64+0x8], R9 ;  /* 0x000008090a00a986 */ /* 0x0007e2000c101908 */
[----:B--2---:R-:W-:-:S06]  /*1930*/  @!P4 IMAD.WIDE.U32 R20, R21, 0x4, R4 ;  /* 0x000000041514c825 */ /* 0x004fcc00078e0004 */
[----:B------:R-:W2:Y:S01]  /*1940*/  @!P5 LDC.64 R6, c[0x0][0x390] ;  /* 0x0000e400ff06db82 */ /* 0x000ea20000000a00 */
[----:B------:R-:W-:Y:S04]  /*1950*/  @!P2 STG.E desc[UR8][R10.64], R29 ;  /* 0x0000001d0a00a986 */ /* 0x000fe8000c101908 */
[----:B------:R-:W-:Y:S03]  /*1960*/  @!P2 STG.E desc[UR8][R10.64+0x4], R8 ;  /* 0x000004080a00a986 */ /* 0x000fe6000c101908 */
[----:B------:R-:W4:Y:S01]  /*1970*/  @!P0 LDC.64 R4, c[0x0][0x390] ;  /* 0x0000e400ff048b82 */ /* 0x000f220000000a00 */
[C---:B---3--:R-:W-:Y:S01]  /*1980*/  @!P6 LEA R9, R56.reuse, R23, 0xc ;  /* 0x000000173809e211 */ /* 0x048fe200078e60ff */
[----:B------:R3:W-:Y:S01]  /*1990*/  @!P2 STG.E desc[UR8][R10.64+0xc], R32 ;  /* 0x00000c200a00a986 */ /* 0x0007e2000c101908 */
[----:B------:R-:W-:-:S02]  /*19a0*/  ISETP.GT.U32.AND P2, PT, R56, 0xff8, PT ;  /* 0x00000ff83800780c */ /* 0x000fc40003f44070 */
[----:B------:R-:W-:Y:S01]  /*19b0*/  @!P6 IADD3 R9, PT, PT, R9, 0x4000, RZ ;  /* 0x000040000909e810 */ /* 0x000fe20007ffe0ff */
[----:B------:R0:W-:Y:S04]  /*19c0*/  @!P3 STG.E desc[UR8][R12.64], R33 ;  /* 0x000000210c00b986 */ /* 0x0001e8000c101908 */
[----:B-1----:R-:W-:Y:S01]  /*19d0*/  @!P6 IMAD.WIDE.U32 R2, R9, 0x4, R2 ;  /* 0x000000040902e825 */ /* 0x002fe200078e0002 */
[----:B------:R-:W-:Y:S01]  /*19e0*/  @!P1 IADD3 R9, PT, PT, R0, 0x5000, RZ ;  /* 0x0000500000099810 */ /* 0x000fe20007ffe0ff */
[----:B------:R1:W-:Y:S01]  /*19f0*/  @!P3 STG.E desc[UR8][R12.64+0x4], R28 ;  /* 0x0000041c0c00b986 */ /* 0x0003e2000c101908 */
[----:B---3--:R-:W-:Y:S01]  /*1a00*/  @!P0 LEA R11, R56, R23, 0xc ;  /* 0x00000017380b8211 */ /* 0x008fe200078e60ff */
[----:B--2---:R-:W-:Y:S02]  /*1a10*/  @!P5 IMAD.WIDE.U32 R6, R27, 0x4, R6 ;  /* 0x000000041b06d825 */ /* 0x004fe400078e0006 */
[----:B------:R1:W-:Y:S01]  /*1a20*/  @!P3 STG.E desc[UR8][R12.64+0x8], R67 ;  /* 0x000008430c00b986 */ /* 0x0003e2000c101908 */
[----:B------:R-:W-:Y:S01]  /*1a30*/  @!P0 IADD3 R11, PT, PT, R11, 0x6000, RZ ;  /* 0x000060000b0b8810 */ /* 0x000fe20007ffe0ff */
[----:B0-----:R-:W-:-:S02]  /*1a40*/  @!P1 IMAD.WIDE.U32 R14, R9, 0x4, R14 ;  /* 0x00000004090e9825 */ /* 0x001fc400078e000e */
[----:B------:R1:W-:Y:S02]  /*1a50*/  @!P3 STG.E desc[UR8][R12.64+0xc], R34 ;  /* 0x00000c220c00b986 */ /* 0x0003e4000c101908 */
[----:B----4-:R-:W-:Y:S02]  /*1a60*/  @!P0 IMAD.WIDE.U32 R4, R11, 0x4, R4 ;  /* 0x000000040b048825 */ /* 0x010fe400078e0004 */
[----:B------:R1:W-:Y:S04]  /*1a70*/  @!P4 STG.E desc[UR8][R20.64], R71 ;  /* 0x000000471400c986 */ /* 0x0003e8000c101908 */
        /* <DEDUP_REMOVED lines=18> */
[----:B------:R1:W-:Y:S01]  /*1ba0*/  @!P0 STG.E desc[UR8][R4.64+0xc], R62 ;  /* 0x00000c3e04008986 */ /* 0x0003e2000c101908 */
[----:B------:R-:W-:Y:S05]  /*1bb0*/  @P2 EXIT ;  /* 0x000000000000294d */ /* 0x000fea0003800000 */
[----:B-1----:R-:W0:Y:S01]  /*1bc0*/  LDC.64 R2, c[0x0][0x390] ;  /* 0x0000e400ff027b82 */ /* 0x002e220000000a00 */
[----:B------:R-:W-:-:S04]  /*1bd0*/  LEA R5, R56, R23, 0xc ;  /* 0x0000001738057211 */ /* 0x000fc800078e60ff */
[----:B------:R-:W-:-:S05]  /*1be0*/  IADD3 R5, PT, PT, R5, 0x7000, RZ ;  /* 0x0000700005057810 */ /* 0x000fca0007ffe0ff */
[----:B0-----:R-:W-:-:S05]  /*1bf0*/  IMAD.WIDE.U32 R2, R5, 0x4, R2 ;  /* 0x0000000405027825 */ /* 0x001fca00078e0002 */
[----:B------:R-:W-:Y:S04]  /*1c00*/  STG.E desc[UR8][R2.64], R75 ;  /* 0x0000004b02007986 */ /* 0x000fe8000c101908 */
[----:B------:R-:W-:Y:S04]  /*1c10*/  STG.E desc[UR8][R2.64+0x4], R74 ;  /* 0x0000044a02007986 */ /* 0x000fe8000c101908 */
[----:B------:R-:W-:Y:S04]  /*1c20*/  STG.E desc[UR8][R2.64+0x8], R79 ;  /* 0x0000084f02007986 */ /* 0x000fe8000c101908 */
[----:B------:R-:W-:Y:S01]  /*1c30*/  STG.E desc[UR8][R2.64+0xc], R76 ;  /* 0x00000c4c02007986 */ /* 0x000fe2000c101908 */
[----:B------:R-:W-:Y:S05]  /*1c40*/  EXIT ;  /* 0x000000000000794d */ /* 0x000fea0003800000 */
.L_x_5:
[----:B------:R-:W-:-:S00]  /*1c50*/  BRA `(.L_x_5) ;  /* 0xfffffffc00fc7947 */ /* 0x000fc0000383ffff */
[----:B------:R-:W-:-:S00]  /*1c60*/  NOP ;  /* 0x0000000000007918 */ /* 0x000fc00000000000 */
        /* <DEDUP_REMOVED lines=9> */
.L_x_6:


//--------------------- .nv.shared._Z15sgemm_optimizedPKfS0_Pf --------------------------
	.section	.nv.shared._Z15sgemm_optimizedPKfS0_Pf,"aw",@nobits
	.sectionflags	@""
	.align	4
.nv.shared._Z15sgemm_optimizedPKfS0_Pf:
	.zero		9216


//--------------------- .nv.shared.reserved.0     --------------------------
	.section	.nv.shared.reserved.0,"aw",@nobits
	.weak		__nv_reservedSMEM_offset_0_alias
	.size		__nv_reservedSMEM_offset_0_alias, 0, 64
	.other		__nv_reservedSMEM_offset_0_alias,@"STO_CUDA_RESERVED_SHARED STV_DEFAULT"
__nv_reservedSMEM_offset_0_alias:
	.zero		0
	.zero		64


//--------------------- .nv.constant0._Z15sgemm_optimizedPKfS0_Pf --------------------------
	.section	.nv.constant0._Z15sgemm_optimizedPKfS0_Pf,"a",@progbits
	.sectionflags	@""
	.align	4
.nv.constant0._Z15sgemm_optimizedPKfS0_Pf:
	.zero		920


//--------------------- SYMBOLS --------------------------

	.type		.nv.reservedSmem.offset0,@object
	.size		.nv.reservedSmem.offset0,0x4
	.type		.nv.reservedSmem.cap,@object
	.size		.nv.reservedSmem.cap,0x4
